	.target	sm_90a

	.elftype	@"ET_EXEC"


//--------------------- .note.nv.tkinfo           --------------------------
	.section	.note.nv.tkinfo,"",@"SHT_NOTE"
	.sectionflags	@"SHF_NOTE_NV_TKINFO"
	.tkinfo
        /*0018*/ 	.word	0x00000002
        /*0030*/ 	.string	""
        /*0030*/ 	.string	"ptxas"
        /*0030*/ 	.string	"Cuda compilation tools, release 13.0, V13.0.88"
        /*0030*/ 	.string	"Build cuda_13.0.r13.0/compiler.36424714_0"
        /*0030*/ 	.string	"-arch sm_90a -m 64 "



//--------------------- .note.nv.cuinfo           --------------------------
	.section	.note.nv.cuinfo,"",@"SHT_NOTE"
	.sectionflags	@"SHF_NOTE_NV_CUINFO"
        /*0018*/ 	.short	0x0002
        /*001a*/ 	.short	0x005a
        /*001c*/ 	.short	0x0082
	.zero		2


//--------------------- .nv.info                  --------------------------
	.section	.nv.info,"",@"SHT_CUDA_INFO"
	.align	4


	//----- nvinfo : EIATTR_REGCOUNT
	.align		4
        /*0000*/ 	.byte	0x04, 0x2f
        /*0002*/ 	.short	(.L_12 - .L_11)
	.align		4
.L_11:
        /*0004*/ 	.word	index@(_ZN7cutlass13device_kernelINS_4gemm6kernel13GemmUniversalIN4cute5tupleIJiiiiEEENS1_10collective13CollectiveMmaINS1_37MainloopSm90TmaGmmaWarpSpecializedFP8ILi7ENS5_IJNS4_1CILi8EEENSA_ILi1EEESC_EEENS1_35KernelTmaWarpSpecializedCooperativeEEENS5_IJNSA_ILi128EEESG_SG_EEENS_12float_e4m3_tENS5_IJlSC_lEEESI_SJ_NS4_8TiledMMAINS4_8MMA_AtomIJNS4_4SM904GMMA31MMA_64x128x32_F32E4M3E4M3_SS_TNILNSN_7ScaleInE1ELSP_1EEEEEENS4_6LayoutINS5_IJNSA_ILi2EEESC_SC_EEENS5_IJSC_NSA_ILi0EEESV_EEEEENS5_IJNS4_10UnderscoreESY_SY_EEEEENS4_13SM90_TMA_LOADENS4_14ComposedLayoutINS4_7SwizzleILi3ELi4ELi3EEENS4_18smem_ptr_flag_bitsILi8EEENSS_INS5_IJSB_SG_EEENS5_IJSG_SC_EEEEEEEvNS4_8identityENS4_23SM90_TMA_LOAD_MULTICASTES1A_vS1B_EENS_8epilogue10collective6detail29Sm90TmaWarpSpecializedAdapterINS1F_15DefaultEpilogueISI_SJ_SJ_NS1E_6thread17LinearCombinationISI_Li1EffLNS1J_9ScaleType4KindE0ELNS_15FloatRoundStyleE2ESI_EENS1_15EpilogueDefaultEEEEEvvEEEEvNT_6ParamsE)
        /*0008*/ 	.word	0x000000a8


	//----- nvinfo : EIATTR_FRAME_SIZE
	.align		4
.L_12:
        /*000c*/ 	.byte	0x04, 0x11
        /*000e*/ 	.short	(.L_14 - .L_13)
	.align		4
.L_13:
        /*0010*/ 	.word	index@(_ZN7cutlass13device_kernelINS_4gemm6kernel13GemmUniversalIN4cute5tupleIJiiiiEEENS1_10collective13CollectiveMmaINS1_37MainloopSm90TmaGmmaWarpSpecializedFP8ILi7ENS5_IJNS4_1CILi8EEENSA_ILi1EEESC_EEENS1_35KernelTmaWarpSpecializedCooperativeEEENS5_IJNSA_ILi128EEESG_SG_EEENS_12float_e4m3_tENS5_IJlSC_lEEESI_SJ_NS4_8TiledMMAINS4_8MMA_AtomIJNS4_4SM904GMMA31MMA_64x128x32_F32E4M3E4M3_SS_TNILNSN_7ScaleInE1ELSP_1EEEEEENS4_6LayoutINS5_IJNSA_ILi2EEESC_SC_EEENS5_IJSC_NSA_ILi0EEESV_EEEEENS5_IJNS4_10UnderscoreESY_SY_EEEEENS4_13SM90_TMA_LOADENS4_14ComposedLayoutINS4_7SwizzleILi3ELi4ELi3EEENS4_18smem_ptr_flag_bitsILi8EEENSS_INS5_IJSB_SG_EEENS5_IJSG_SC_EEEEEEEvNS4_8identityENS4_23SM90_TMA_LOAD_MULTICASTES1A_vS1B_EENS_8epilogue10collective6detail29Sm90TmaWarpSpecializedAdapterINS1F_15DefaultEpilogueISI_SJ_SJ_NS1E_6thread17LinearCombinationISI_Li1EffLNS1J_9ScaleType4KindE0ELNS_15FloatRoundStyleE2ESI_EENS1_15EpilogueDefaultEEEEEvvEEEEvNT_6ParamsE)
        /*0014*/ 	.word	0x00000000


	//----- nvinfo : EIATTR_MIN_STACK_SIZE
	.align		4
.L_14:
        /*0018*/ 	.byte	0x04, 0x12
        /*001a*/ 	.short	(.L_16 - .L_15)
	.align		4
.L_15:
        /*001c*/ 	.word	index@(_ZN7cutlass13device_kernelINS_4gemm6kernel13GemmUniversalIN4cute5tupleIJiiiiEEENS1_10collective13CollectiveMmaINS1_37MainloopSm90TmaGmmaWarpSpecializedFP8ILi7ENS5_IJNS4_1CILi8EEENSA_ILi1EEESC_EEENS1_35KernelTmaWarpSpecializedCooperativeEEENS5_IJNSA_ILi128EEESG_SG_EEENS_12float_e4m3_tENS5_IJlSC_lEEESI_SJ_NS4_8TiledMMAINS4_8MMA_AtomIJNS4_4SM904GMMA31MMA_64x128x32_F32E4M3E4M3_SS_TNILNSN_7ScaleInE1ELSP_1EEEEEENS4_6LayoutINS5_IJNSA_ILi2EEESC_SC_EEENS5_IJSC_NSA_ILi0EEESV_EEEEENS5_IJNS4_10UnderscoreESY_SY_EEEEENS4_13SM90_TMA_LOADENS4_14ComposedLayoutINS4_7SwizzleILi3ELi4ELi3EEENS4_18smem_ptr_flag_bitsILi8EEENSS_INS5_IJSB_SG_EEENS5_IJSG_SC_EEEEEEEvNS4_8identityENS4_23SM90_TMA_LOAD_MULTICASTES1A_vS1B_EENS_8epilogue10collective6detail29Sm90TmaWarpSpecializedAdapterINS1F_15DefaultEpilogueISI_SJ_SJ_NS1E_6thread17LinearCombinationISI_Li1EffLNS1J_9ScaleType4KindE0ELNS_15FloatRoundStyleE2ESI_EENS1_15EpilogueDefaultEEEEEvvEEEEvNT_6ParamsE)
        /*0020*/ 	.word	0x00000000
.L_16:


//--------------------- .nv.compat                --------------------------
	.section	.nv.compat,"",@"SHT_CUDA_COMPAT_INFO"
	.align	4
        /*0000*/ 	.byte	0x02, 0x09, 0x01, 0x00, 0x02, 0x02, 0x04, 0x00, 0x02, 0x05, 0x05, 0x00, 0x03, 0x07, 0x01, 0x01
        /*0010*/ 	.byte	0x02, 0x03, 0x01, 0x00, 0x02, 0x06, 0x01, 0x00, 0x04, 0x0b, 0x08, 0x00, 0x00, 0x00, 0x00, 0x00
        /*0020*/ 	.byte	0x00, 0x00, 0x00, 0x00


//--------------------- .nv.info._ZN7cutlass13device_kernelINS_4gemm6kernel13GemmUniversalIN4cute5tupleIJiiiiEEENS1_10collective13CollectiveMmaINS1_37MainloopSm90TmaGmmaWarpSpecializedFP8ILi7ENS5_IJNS4_1CILi8EEENSA_ILi1EEESC_EEENS1_35KernelTmaWarpSpecializedCooperativeEEENS5_IJNSA_ILi128EEESG_SG_EEENS_12float_e4m3_tENS5_IJlSC_lEEESI_SJ_NS4_8TiledMMAINS4_8MMA_AtomIJNS4_4SM904GMMA31MMA_64x128x32_F32E4M3E4M3_SS_TNILNSN_7ScaleInE1ELSP_1EEEEEENS4_6LayoutINS5_IJNSA_ILi2EEESC_SC_EEENS5_IJSC_NSA_ILi0EEESV_EEEEENS5_IJNS4_10UnderscoreESY_SY_EEEEENS4_13SM90_TMA_LOADENS4_14ComposedLayoutINS4_7SwizzleILi3ELi4ELi3EEENS4_18smem_ptr_flag_bitsILi8EEENSS_INS5_IJSB_SG_EEENS5_IJSG_SC_EEEEEEEvNS4_8identityENS4_23SM90_TMA_LOAD_MULTICASTES1A_vS1B_EENS_8epilogue10collective6detail29Sm90TmaWarpSpecializedAdapterINS1F_15DefaultEpilogueISI_SJ_SJ_NS1E_6thread17LinearCombinationISI_Li1EffLNS1J_9ScaleType4KindE0ELNS_15FloatRoundStyleE2ESI_EENS1_15EpilogueDefaultEEEEEvvEEEEvNT_6ParamsE --------------------------
	.section	.nv.info._ZN7cutlass13device_kernelINS_4gemm6kernel13GemmUniversalIN4cute5tupleIJiiiiEEENS1_10collective13CollectiveMmaINS1_37MainloopSm90TmaGmmaWarpSpecializedFP8ILi7ENS5_IJNS4_1CILi8EEENSA_ILi1EEESC_EEENS1_35KernelTmaWarpSpecializedCooperativeEEENS5_IJNSA_ILi128EEESG_SG_EEENS_12float_e4m3_tENS5_IJlSC_lEEESI_SJ_NS4_8TiledMMAINS4_8MMA_AtomIJNS4_4SM904GMMA31MMA_64x128x32_F32E4M3E4M3_SS_TNILNSN_7ScaleInE1ELSP_1EEEEEENS4_6LayoutINS5_IJNSA_ILi2EEESC_SC_EEENS5_IJSC_NSA_ILi0EEESV_EEEEENS5_IJNS4_10UnderscoreESY_SY_EEEEENS4_13SM90_TMA_LOADENS4_14ComposedLayoutINS4_7SwizzleILi3ELi4ELi3EEENS4_18smem_ptr_flag_bitsILi8EEENSS_INS5_IJSB_SG_EEENS5_IJSG_SC_EEEEEEEvNS4_8identityENS4_23SM90_TMA_LOAD_MULTICASTES1A_vS1B_EENS_8epilogue10collective6detail29Sm90TmaWarpSpecializedAdapterINS1F_15DefaultEpilogueISI_SJ_SJ_NS1E_6thread17LinearCombinationISI_Li1EffLNS1J_9ScaleType4KindE0ELNS_15FloatRoundStyleE2ESI_EENS1_15EpilogueDefaultEEEEEvvEEEEvNT_6ParamsE,"",@"SHT_CUDA_INFO"
	.sectionflags	@""
	.align	4


	//----- nvinfo : EIATTR_CUDA_API_VERSION
	.align		4
        /*0000*/ 	.byte	0x04, 0x37
        /*0002*/ 	.short	(.L_18 - .L_17)
.L_17:
        /*0004*/ 	.word	0x00000082


	//----- nvinfo : EIATTR_KPARAM_INFO
	.align		4
.L_18:
        /*0008*/ 	.byte	0x04, 0x17
        /*000a*/ 	.short	(.L_20 - .L_19)
.L_19:
        /*000c*/ 	.word	0x00000000
        /*0010*/ 	.short	0x0000
        /*0012*/ 	.short	0x0070
        /*0014*/ 	.byte	0x00, 0xf0, 0x01, 0x10


	//----- nvinfo : EIATTR_SPARSE_MMA_MASK
	.align		4
.L_20:
        /*0018*/ 	.byte	0x03, 0x50
        /*001a*/ 	.short	0x0000


	//----- nvinfo : EIATTR_MAXREG_COUNT
	.align		4
        /*001c*/ 	.byte	0x03, 0x1b
        /*001e*/ 	.short	0x00a8


	//----- nvinfo : EIATTR_NUM_BARRIERS
	.align		4
        /*0020*/ 	.byte	0x02, 0x4c
        /*0022*/ 	.byte	0x01
	.zero		1


	//----- nvinfo : EIATTR_MERCURY_ISA_VERSION
	.align		4
        /*0024*/ 	.byte	0x03, 0x5f
        /*0026*/ 	.short	0x0101


	//----- nvinfo : EIATTR_INT_WARP_WIDE_INSTR_OFFSETS
	.align		4
        /*0028*/ 	.byte	0x04, 0x31
        /*002a*/ 	.short	(.L_22 - .L_21)


	//   ....[0]....
.L_21:
        /*002c*/ 	.word	0x00000560


	//   ....[1]....
        /*0030*/ 	.word	0x000005a0


	//   ....[2]....
        /*0034*/ 	.word	0x00000700


	//----- nvinfo : EIATTR_COOP_GROUP_MASK_REGIDS
	.align		4
.L_22:
        /*0038*/ 	.byte	0x04, 0x29
        /*003a*/ 	.short	(.L_24 - .L_23)


	//   ....[0]....
.L_23:
        /*003c*/ 	.word	0xffffffff


	//   ....[1]....
        /*0040*/ 	.word	0xffffffff


	//   ....[2]....
        /*0044*/ 	.word	0xffffffff


	//   ....[3]....
        /*0048*/ 	.word	0xffffffff


	//   ....[4]....
        /*004c*/ 	.word	0xffffffff


	//   ....[5]....
        /*0050*/ 	.word	0xffffffff


	//----- nvinfo : EIATTR_COOP_GROUP_INSTR_OFFSETS
	.align		4
.L_24:
        /*0054*/ 	.byte	0x04, 0x28
        /*0056*/ 	.short	(.L_26 - .L_25)


	//   ....[0]....
.L_25:
        /*0058*/ 	.word	0x00000060


	//   ....[1]....
        /*005c*/ 	.word	0x00000070


	//   ....[2]....
        /*0060*/ 	.word	0x00000130


	//   ....[3]....
        /*0064*/ 	.word	0x00000350


	//   ....[4]....
        /*0068*/ 	.word	0x00000850


	//   ....[5]....
        /*006c*/ 	.word	0x000012d0


	//----- nvinfo : EIATTR_REG_RECONFIG
	.align		4
.L_26:
        /*0070*/ 	.byte	0x01, 0x54
	.zero		2


	//----- nvinfo : EIATTR_MBARRIER_INSTR_OFFSETS
	.align		4
        /*0074*/ 	.byte	0x04, 0x39
        /*0076*/ 	.short	(.L_28 - .L_27)


	//   ....[0]....
.L_27:
        /*0078*/ 	.word	0x00000260
        /*007c*/ 	.word	0x000000ff
        /*0080*/ 	.word	0x00000000
        /*0084*/ 	.short	0x0100
        /*0086*/ 	.byte	0x08
	.zero		1


	//   ....[1]....
        /*0088*/ 	.word	0x00000270
        /*008c*/ 	.word	0x000000ff
        /*0090*/ 	.word	0x00000038
        /*0094*/ 	.short	0x0100
        /*0096*/ 	.byte	0x08
	.zero		1


	//   ....[2]....
        /*0098*/ 	.word	0x00000280
        /*009c*/ 	.word	0x000000ff
        /*00a0*/ 	.word	0x00000008
        /*00a4*/ 	.short	0x0100
        /*00a6*/ 	.byte	0x08
	.zero		1


	//   ....[3]....
        /*00a8*/ 	.word	0x00000290
        /*00ac*/ 	.word	0x000000ff
        /*00b0*/ 	.word	0x00000040
        /*00b4*/ 	.short	0x0100
        /*00b6*/ 	.byte	0x08
	.zero		1


	//   ....[4]....
        /*00b8*/ 	.word	0x000002a0
        /*00bc*/ 	.word	0x000000ff
        /*00c0*/ 	.word	0x00000010
        /*00c4*/ 	.short	0x0100
        /*00c6*/ 	.byte	0x08
	.zero		1


	//   ....[5]....
        /*00c8*/ 	.word	0x000002b0
        /*00cc*/ 	.word	0x000000ff
        /*00d0*/ 	.word	0x00000048
        /*00d4*/ 	.short	0x0100
        /*00d6*/ 	.byte	0x08
	.zero		1


	//   ....[6]....
        /*00d8*/ 	.word	0x000002c0
        /*00dc*/ 	.word	0x000000ff
        /*00e0*/ 	.word	0x00000018
        /*00e4*/ 	.short	0x0100
        /*00e6*/ 	.byte	0x08
	.zero		1


	//   ....[7]....
        /*00e8*/ 	.word	0x000002d0
        /*00ec*/ 	.word	0x000000ff
        /*00f0*/ 	.word	0x00000050
        /*00f4*/ 	.short	0x0100
        /*00f6*/ 	.byte	0x08
	.zero		1


	//   ....[8]....
        /*00f8*/ 	.word	0x000002e0
        /*00fc*/ 	.word	0x000000ff
        /*0100*/ 	.word	0x00000020
        /*0104*/ 	.short	0x0100
        /*0106*/ 	.byte	0x08
	.zero		1


	//   ....[9]....
        /*0108*/ 	.word	0x000002f0
        /*010c*/ 	.word	0x000000ff
        /*0110*/ 	.word	0x00000058
        /*0114*/ 	.short	0x0100
        /*0116*/ 	.byte	0x08
	.zero		1


	//   ....[10]....
        /*0118*/ 	.word	0x00000300
        /*011c*/ 	.word	0x000000ff
        /*0120*/ 	.word	0x00000028
        /*0124*/ 	.short	0x0100
        /*0126*/ 	.byte	0x08
	.zero		1


	//   ....[11]....
        /*0128*/ 	.word	0x00000310
        /*012c*/ 	.word	0x000000ff
        /*0130*/ 	.word	0x00000060
        /*0134*/ 	.short	0x0100
        /*0136*/ 	.byte	0x08
	.zero		1


	//   ....[12]....
        /*0138*/ 	.word	0x00000320
        /*013c*/ 	.word	0x000000ff
        /*0140*/ 	.word	0x00000030
        /*0144*/ 	.short	0x0100
        /*0146*/ 	.byte	0x08
	.zero		1


	//   ....[13]....
        /*0148*/ 	.word	0x00000330
        /*014c*/ 	.word	0x000000ff
        /*0150*/ 	.word	0x00000068
        /*0154*/ 	.short	0x0100
        /*0156*/ 	.byte	0x08
	.zero		1


	//   ....[14]....
        /*0158*/ 	.word	0x00000780
        /*015c*/ 	.word	0x000000ff
        /*0160*/ 	.word	0x00000080
        /*0164*/ 	.short	0x0100
        /*0166*/ 	.byte	0x06
	.zero		1


	//   ....[15]....
        /*0168*/ 	.word	0x00000800
        /*016c*/ 	.word	0x000000ff
        /*0170*/ 	.word	0x00000088
        /*0174*/ 	.short	0x0100
        /*0176*/ 	.byte	0x06
	.zero		1


	//   ....[16]....
        /*0178*/ 	.word	0x00001800
        /*017c*/ 	.word	0x000000ff
        /*0180*/ 	.word	0x00000000
        /*0184*/ 	.short	0x010a
        /*0186*/ 	.byte	0x06
	.zero		1


	//   ....[17]....
        /*0188*/ 	.word	0x00001840
        /*018c*/ 	.word	0x000000ff
        /*0190*/ 	.word	0x00000000
        /*0194*/ 	.short	0x010a
        /*0196*/ 	.byte	0x06
	.zero		1


	//   ....[18]....
        /*0198*/ 	.word	0x00002230
        /*019c*/ 	.word	0x000000ff
        /*01a0*/ 	.word	0x00000000
        /*01a4*/ 	.short	0x010a
        /*01a6*/ 	.byte	0x0c
	.zero		1


	//   ....[19]....
        /*01a8*/ 	.word	0x00002270
        /*01ac*/ 	.word	0x000000ff
        /*01b0*/ 	.word	0x00000000
        /*01b4*/ 	.short	0x010a
        /*01b6*/ 	.byte	0x0c
	.zero		1


	//   ....[20]....
        /*01b8*/ 	.word	0x00002960
        /*01bc*/ 	.word	0x0000008c
        /*01c0*/ 	.word	0x00000000
        /*01c4*/ 	.short	0x0101
        /*01c6*/ 	.byte	0x3f
	.zero		1


	//   ....[21]....
        /*01c8*/ 	.word	0x00003020
        /*01cc*/ 	.word	0x0000000c
        /*01d0*/ 	.word	0x00000000
        /*01d4*/ 	.short	0x0101
        /*01d6*/ 	.byte	0x3f
	.zero		1


	//   ....[22]....
        /*01d8*/ 	.word	0x00008930
        /*01dc*/ 	.word	0x00000014
        /*01e0*/ 	.word	0x00000038
        /*01e4*/ 	.short	0x010a
        /*01e6*/ 	.byte	0x3f
	.zero		1


	//   ....[23]....
        /*01e8*/ 	.word	0x00008d00
        /*01ec*/ 	.word	0x00000008
        /*01f0*/ 	.word	0x00000088
        /*01f4*/ 	.short	0x0101
        /*01f6*/ 	.byte	0x3f
	.zero		1


	//   ....[24]....
        /*01f8*/ 	.word	0x000093e0
        /*01fc*/ 	.word	0x00000006
        /*0200*/ 	.word	0x00000000
        /*0204*/ 	.short	0x010a
        /*0206*/ 	.byte	0x3f
	.zero		1


	//   ....[25]....
        /*0208*/ 	.word	0x00009460
        /*020c*/ 	.word	0x00000007
        /*0210*/ 	.word	0x00000000
        /*0214*/ 	.short	0x010a
        /*0216*/ 	.byte	0x3f
	.zero		1


	//   ....[26]....
        /*0218*/ 	.word	0x000094f0
        /*021c*/ 	.word	0x00000006
        /*0220*/ 	.word	0x00000000
        /*0224*/ 	.short	0x010a
        /*0226*/ 	.byte	0x3f
	.zero		1


	//   ....[27]....
        /*0228*/ 	.word	0x00009580
        /*022c*/ 	.word	0x00000009
        /*0230*/ 	.word	0x00000000
        /*0234*/ 	.short	0x010a
        /*0236*/ 	.byte	0x3f
	.zero		1


	//   ....[28]....
        /*0238*/ 	.word	0x00009610
        /*023c*/ 	.word	0x0000000a
        /*0240*/ 	.word	0x00000000
        /*0244*/ 	.short	0x010a
        /*0246*/ 	.byte	0x3f
	.zero		1


	//   ....[29]....
        /*0248*/ 	.word	0x000096a0
        /*024c*/ 	.word	0x0000000b
        /*0250*/ 	.word	0x00000000
        /*0254*/ 	.short	0x010a
        /*0256*/ 	.byte	0x3f
	.zero		1


	//   ....[30]....
        /*0258*/ 	.word	0x00009730
        /*025c*/ 	.word	0x00000003
        /*0260*/ 	.word	0x00000000
        /*0264*/ 	.short	0x010a
        /*0266*/ 	.byte	0x3f
	.zero		1


	//   ....[31]....
        /*0268*/ 	.word	0x000097a0
        /*026c*/ 	.word	0x0000000d
        /*0270*/ 	.word	0x00000000
        /*0274*/ 	.short	0x010a
        /*0276*/ 	.byte	0x3f
	.zero		1


	//   ....[32]....
        /*0278*/ 	.word	0x00009800
        /*027c*/ 	.word	0x00000091
        /*0280*/ 	.word	0x00000000
        /*0284*/ 	.short	0x010a
        /*0286*/ 	.byte	0x3f
	.zero		1


	//   ....[33]....
        /*0288*/ 	.word	0x000098d0
        /*028c*/ 	.word	0x00000014
        /*0290*/ 	.word	0x00000038
        /*0294*/ 	.short	0x010a
        /*0296*/ 	.byte	0x3f
	.zero		1


	//   ....[34]....
        /*0298*/ 	.word	0x000099a0
        /*029c*/ 	.word	0x00000006
        /*02a0*/ 	.word	0x00000000
        /*02a4*/ 	.short	0x010a
        /*02a6*/ 	.byte	0x3f
	.zero		1


	//   ....[35]....
        /*02a8*/ 	.word	0x000099f0
        /*02ac*/ 	.word	0x00000007
        /*02b0*/ 	.word	0x00000000
        /*02b4*/ 	.short	0x010a
        /*02b6*/ 	.byte	0x3f
	.zero		1


	//   ....[36]....
        /*02b8*/ 	.word	0x00009a40
        /*02bc*/ 	.word	0x00000006
        /*02c0*/ 	.word	0x00000000
        /*02c4*/ 	.short	0x010a
        /*02c6*/ 	.byte	0x3f
	.zero		1


	//   ....[37]....
        /*02c8*/ 	.word	0x00009a90
        /*02cc*/ 	.word	0x00000009
        /*02d0*/ 	.word	0x00000000
        /*02d4*/ 	.short	0x010a
        /*02d6*/ 	.byte	0x3f
	.zero		1


	//   ....[38]....
        /*02d8*/ 	.word	0x00009ae0
        /*02dc*/ 	.word	0x0000000a
        /*02e0*/ 	.word	0x00000000
        /*02e4*/ 	.short	0x010a
        /*02e6*/ 	.byte	0x3f
	.zero		1


	//   ....[39]....
        /*02e8*/ 	.word	0x00009b30
        /*02ec*/ 	.word	0x0000000b
        /*02f0*/ 	.word	0x00000000
        /*02f4*/ 	.short	0x010a
        /*02f6*/ 	.byte	0x3f
	.zero		1


	//----- nvinfo : EIATTR_NUM_MBARRIERS
	.align		4
.L_28:
        /*02f8*/ 	.byte	0x03, 0x38
        /*02fa*/ 	.short	0x0010


	//----- nvinfo : EIATTR_EXIT_INSTR_OFFSETS
	.align		4
        /*02fc*/ 	.byte	0x04, 0x1c
        /*02fe*/ 	.short	(.L_30 - .L_29)


	//   ....[0]....
.L_29:
        /*0300*/ 	.word	0x000009b0


	//   ....[1]....
        /*0304*/ 	.word	0x000011a0


	//   ....[2]....
        /*0308*/ 	.word	0x00008050


	//   ....[3]....
        /*030c*/ 	.word	0x000085b0


	//   ....[4]....
        /*0310*/ 	.word	0x00009780


	//----- nvinfo : EIATTR_MAX_THREADS
	.align		4
.L_30:
        /*0314*/ 	.byte	0x04, 0x05
        /*0316*/ 	.short	(.L_32 - .L_31)
.L_31:
        /*0318*/ 	.word	0x00000180
        /*031c*/ 	.word	0x00000001
        /*0320*/ 	.word	0x00000001


	//----- nvinfo : EIATTR_CRS_STACK_SIZE
	.align		4
.L_32:
        /*0324*/ 	.byte	0x04, 0x1e
        /*0326*/ 	.short	(.L_34 - .L_33)
.L_33:
        /*0328*/ 	.word	0x00000000


	//----- nvinfo : EIATTR_CBANK_PARAM_SIZE
	.align		4
.L_34:
        /*032c*/ 	.byte	0x03, 0x19
        /*032e*/ 	.short	0x0470


	//----- nvinfo : EIATTR_PARAM_CBANK
	.align		4
        /*0330*/ 	.byte	0x04, 0x0a
        /*0332*/ 	.short	(.L_36 - .L_35)
	.align		4
.L_35:
        /*0334*/ 	.word	index@(.nv.constant0._ZN7cutlass13device_kernelINS_4gemm6kernel13GemmUniversalIN4cute5tupleIJiiiiEEENS1_10collective13CollectiveMmaINS1_37MainloopSm90TmaGmmaWarpSpecializedFP8ILi7ENS5_IJNS4_1CILi8EEENSA_ILi1EEESC_EEENS1_35KernelTmaWarpSpecializedCooperativeEEENS5_IJNSA_ILi128EEESG_SG_EEENS_12float_e4m3_tENS5_IJlSC_lEEESI_SJ_NS4_8TiledMMAINS4_8MMA_AtomIJNS4_4SM904GMMA31MMA_64x128x32_F32E4M3E4M3_SS_TNILNSN_7ScaleInE1ELSP_1EEEEEENS4_6LayoutINS5_IJNSA_ILi2EEESC_SC_EEENS5_IJSC_NSA_ILi0EEESV_EEEEENS5_IJNS4_10UnderscoreESY_SY_EEEEENS4_13SM90_TMA_LOADENS4_14ComposedLayoutINS4_7SwizzleILi3ELi4ELi3EEENS4_18smem_ptr_flag_bitsILi8EEENSS_INS5_IJSB_SG_EEENS5_IJSG_SC_EEEEEEEvNS4_8identityENS4_23SM90_TMA_LOAD_MULTICASTES1A_vS1B_EENS_8epilogue10collective6detail29Sm90TmaWarpSpecializedAdapterINS1F_15DefaultEpilogueISI_SJ_SJ_NS1E_6thread17LinearCombinationISI_Li1EffLNS1J_9ScaleType4KindE0ELNS_15FloatRoundStyleE2ESI_EENS1_15EpilogueDefaultEEEEEvvEEEEvNT_6ParamsE)
        /*0338*/ 	.short	0x0210
        /*033a*/ 	.short	0x0470


	//----- nvinfo : EIATTR_SW_WAR
	.align		4
.L_36:
        /*033c*/ 	.byte	0x04, 0x36
        /*033e*/ 	.short	(.L_38 - .L_37)
.L_37:
        /*0340*/ 	.word	0x00000008
.L_38:


//--------------------- .nv.callgraph             --------------------------
	.section	.nv.callgraph,"",@"SHT_CUDA_CALLGRAPH"
	.align	4
	.sectionentsize	8
	.align		4
        /*0000*/ 	.word	0x00000000
	.align		4
        /*0004*/ 	.word	0xffffffff
	.align		4
        /*0008*/ 	.word	0x00000000
	.align		4
        /*000c*/ 	.word	0xfffffffe
	.align		4
        /*0010*/ 	.word	0x00000000
	.align		4
        /*0014*/ 	.word	0xfffffffd
	.align		4
        /*0018*/ 	.word	0x00000000
	.align		4
        /*001c*/ 	.word	0xfffffffc


//--------------------- .nv.constant4             --------------------------
	.section	.nv.constant4,"a",@progbits
	.align	8
	.align		8
.nv.constant4:
        /*0000*/ 	.dword	_ZN40_INTERNAL_49147559_4_k_cu_9d44e5eb_166424cuda3std3__45__cpo5beginE
	.align		8
        /*0008*/ 	.dword	_ZN40_INTERNAL_49147559_4_k_cu_9d44e5eb_166424cuda3std3__45__cpo3endE
	.align		8
        /*0010*/ 	.dword	_ZN40_INTERNAL_49147559_4_k_cu_9d44e5eb_166424cuda3std3__45__cpo6cbeginE
	.align		8
        /*0018*/ 	.dword	_ZN40_INTERNAL_49147559_4_k_cu_9d44e5eb_166424cuda3std3__45__cpo4cendE
	.align		8
        /*0020*/ 	.dword	_ZN40_INTERNAL_49147559_4_k_cu_9d44e5eb_166424cuda3std3__442_GLOBAL__N__49147559_4_k_cu_9d44e5eb_166426ignoreE
	.align		8
        /*0028*/ 	.dword	_ZN40_INTERNAL_49147559_4_k_cu_9d44e5eb_166424cuda3std3__419piecewise_constructE
	.align		8
        /*0030*/ 	.dword	_ZN40_INTERNAL_49147559_4_k_cu_9d44e5eb_166424cuda3std3__48in_placeE
	.align		8
        /*0038*/ 	.dword	_ZN40_INTERNAL_49147559_4_k_cu_9d44e5eb_166424cuda3std6ranges3__45__cpo4swapE
	.align		8
        /*0040*/ 	.dword	_ZN40_INTERNAL_49147559_4_k_cu_9d44e5eb_166424cuda3std6ranges3__45__cpo9iter_moveE
	.align		8
        /*0048*/ 	.dword	_ZN40_INTERNAL_49147559_4_k_cu_9d44e5eb_166424cute7productE
	.align		8
        /*0050*/ 	.dword	_ZN40_INTERNAL_49147559_4_k_cu_9d44e5eb_166424cute1_E


//--------------------- .text._ZN7cutlass13device_kernelINS_4gemm6kernel13GemmUniversalIN4cute5tupleIJiiiiEEENS1_10collective13CollectiveMmaINS1_37MainloopSm90TmaGmmaWarpSpecializedFP8ILi7ENS5_IJNS4_1CILi8EEENSA_ILi1EEESC_EEENS1_35KernelTmaWarpSpecializedCooperativeEEENS5_IJNSA_ILi128EEESG_SG_EEENS_12float_e4m3_tENS5_IJlSC_lEEESI_SJ_NS4_8TiledMMAINS4_8MMA_AtomIJNS4_4SM904GMMA31MMA_64x128x32_F32E4M3E4M3_SS_TNILNSN_7ScaleInE1ELSP_1EEEEEENS4_6LayoutINS5_IJNSA_ILi2EEESC_SC_EEENS5_IJSC_NSA_ILi0EEESV_EEEEENS5_IJNS4_10UnderscoreESY_SY_EEEEENS4_13SM90_TMA_LOADENS4_14ComposedLayoutINS4_7SwizzleILi3ELi4ELi3EEENS4_18smem_ptr_flag_bitsILi8EEENSS_INS5_IJSB_SG_EEENS5_IJSG_SC_EEEEEEEvNS4_8identityENS4_23SM90_TMA_LOAD_MULTICASTES1A_vS1B_EENS_8epilogue10collective6detail29Sm90TmaWarpSpecializedAdapterINS1F_15DefaultEpilogueISI_SJ_SJ_NS1E_6thread17LinearCombinationISI_Li1EffLNS1J_9ScaleType4KindE0ELNS_15FloatRoundStyleE2ESI_EENS1_15EpilogueDefaultEEEEEvvEEEEvNT_6ParamsE --------------------------
	.section	.text._ZN7cutlass13device_kernelINS_4gemm6kernel13GemmUniversalIN4cute5tupleIJiiiiEEENS1_10collective13CollectiveMmaINS1_37MainloopSm90TmaGmmaWarpSpecializedFP8ILi7ENS5_IJNS4_1CILi8EEENSA_ILi1EEESC_EEENS1_35KernelTmaWarpSpecializedCooperativeEEENS5_IJNSA_ILi128EEESG_SG_EEENS_12float_e4m3_tENS5_IJlSC_lEEESI_SJ_NS4_8TiledMMAINS4_8MMA_AtomIJNS4_4SM904GMMA31MMA_64x128x32_F32E4M3E4M3_SS_TNILNSN_7ScaleInE1ELSP_1EEEEEENS4_6LayoutINS5_IJNSA_ILi2EEESC_SC_EEENS5_IJSC_NSA_ILi0EEESV_EEEEENS5_IJNS4_10UnderscoreESY_SY_EEEEENS4_13SM90_TMA_LOADENS4_14ComposedLayoutINS4_7SwizzleILi3ELi4ELi3EEENS4_18smem_ptr_flag_bitsILi8EEENSS_INS5_IJSB_SG_EEENS5_IJSG_SC_EEEEEEEvNS4_8identityENS4_23SM90_TMA_LOAD_MULTICASTES1A_vS1B_EENS_8epilogue10collective6detail29Sm90TmaWarpSpecializedAdapterINS1F_15DefaultEpilogueISI_SJ_SJ_NS1E_6thread17LinearCombinationISI_Li1EffLNS1J_9ScaleType4KindE0ELNS_15FloatRoundStyleE2ESI_EENS1_15EpilogueDefaultEEEEEvvEEEEvNT_6ParamsE,"ax",@progbits
	.align	128
.text._ZN7cutlass13device_kernelINS_4gemm6kernel13GemmUniversalIN4cute5tupleIJiiiiEEENS1_10collective13CollectiveMmaINS1_37MainloopSm90TmaGmmaWarpSpecializedFP8ILi7ENS5_IJNS4_1CILi8EEENSA_ILi1EEESC_EEENS1_35KernelTmaWarpSpecializedCooperativeEEENS5_IJNSA_ILi128EEESG_SG_EEENS_12float_e4m3_tENS5_IJlSC_lEEESI_SJ_NS4_8TiledMMAINS4_8MMA_AtomIJNS4_4SM904GMMA31MMA_64x128x32_F32E4M3E4M3_SS_TNILNSN_7ScaleInE1ELSP_1EEEEEENS4_6LayoutINS5_IJNSA_ILi2EEESC_SC_EEENS5_IJSC_NSA_ILi0EEESV_EEEEENS5_IJNS4_10UnderscoreESY_SY_EEEEENS4_13SM90_TMA_LOADENS4_14ComposedLayoutINS4_7SwizzleILi3ELi4ELi3EEENS4_18smem_ptr_flag_bitsILi8EEENSS_INS5_IJSB_SG_EEENS5_IJSG_SC_EEEEEEEvNS4_8identityENS4_23SM90_TMA_LOAD_MULTICASTES1A_vS1B_EENS_8epilogue10collective6detail29Sm90TmaWarpSpecializedAdapterINS1F_15DefaultEpilogueISI_SJ_SJ_NS1E_6thread17LinearCombinationISI_Li1EffLNS1J_9ScaleType4KindE0ELNS_15FloatRoundStyleE2ESI_EENS1_15EpilogueDefaultEEEEEvvEEEEvNT_6ParamsE:
        .type           _ZN7cutlass13device_kernelINS_4gemm6kernel13GemmUniversalIN4cute5tupleIJiiiiEEENS1_10collective13CollectiveMmaINS1_37MainloopSm90TmaGmmaWarpSpecializedFP8ILi7ENS5_IJNS4_1CILi8EEENSA_ILi1EEESC_EEENS1_35KernelTmaWarpSpecializedCooperativeEEENS5_IJNSA_ILi128EEESG_SG_EEENS_12float_e4m3_tENS5_IJlSC_lEEESI_SJ_NS4_8TiledMMAINS4_8MMA_AtomIJNS4_4SM904GMMA31MMA_64x128x32_F32E4M3E4M3_SS_TNILNSN_7ScaleInE1ELSP_1EEEEEENS4_6LayoutINS5_IJNSA_ILi2EEESC_SC_EEENS5_IJSC_NSA_ILi0EEESV_EEEEENS5_IJNS4_10UnderscoreESY_SY_EEEEENS4_13SM90_TMA_LOADENS4_14ComposedLayoutINS4_7SwizzleILi3ELi4ELi3EEENS4_18smem_ptr_flag_bitsILi8EEENSS_INS5_IJSB_SG_EEENS5_IJSG_SC_EEEEEEEvNS4_8identityENS4_23SM90_TMA_LOAD_MULTICASTES1A_vS1B_EENS_8epilogue10collective6detail29Sm90TmaWarpSpecializedAdapterINS1F_15DefaultEpilogueISI_SJ_SJ_NS1E_6thread17LinearCombinationISI_Li1EffLNS1J_9ScaleType4KindE0ELNS_15FloatRoundStyleE2ESI_EENS1_15EpilogueDefaultEEEEEvvEEEEvNT_6ParamsE,@function
        .size           _ZN7cutlass13device_kernelINS_4gemm6kernel13GemmUniversalIN4cute5tupleIJiiiiEEENS1_10collective13CollectiveMmaINS1_37MainloopSm90TmaGmmaWarpSpecializedFP8ILi7ENS5_IJNS4_1CILi8EEENSA_ILi1EEESC_EEENS1_35KernelTmaWarpSpecializedCooperativeEEENS5_IJNSA_ILi128EEESG_SG_EEENS_12float_e4m3_tENS5_IJlSC_lEEESI_SJ_NS4_8TiledMMAINS4_8MMA_AtomIJNS4_4SM904GMMA31MMA_64x128x32_F32E4M3E4M3_SS_TNILNSN_7ScaleInE1ELSP_1EEEEEENS4_6LayoutINS5_IJNSA_ILi2EEESC_SC_EEENS5_IJSC_NSA_ILi0EEESV_EEEEENS5_IJNS4_10UnderscoreESY_SY_EEEEENS4_13SM90_TMA_LOADENS4_14ComposedLayoutINS4_7SwizzleILi3ELi4ELi3EEENS4_18smem_ptr_flag_bitsILi8EEENSS_INS5_IJSB_SG_EEENS5_IJSG_SC_EEEEEEEvNS4_8identityENS4_23SM90_TMA_LOAD_MULTICASTES1A_vS1B_EENS_8epilogue10collective6detail29Sm90TmaWarpSpecializedAdapterINS1F_15DefaultEpilogueISI_SJ_SJ_NS1E_6thread17LinearCombinationISI_Li1EffLNS1J_9ScaleType4KindE0ELNS_15FloatRoundStyleE2ESI_EENS1_15EpilogueDefaultEEEEEvvEEEEvNT_6ParamsE,(.L_x_212 - _ZN7cutlass13device_kernelINS_4gemm6kernel13GemmUniversalIN4cute5tupleIJiiiiEEENS1_10collective13CollectiveMmaINS1_37MainloopSm90TmaGmmaWarpSpecializedFP8ILi7ENS5_IJNS4_1CILi8EEENSA_ILi1EEESC_EEENS1_35KernelTmaWarpSpecializedCooperativeEEENS5_IJNSA_ILi128EEESG_SG_EEENS_12float_e4m3_tENS5_IJlSC_lEEESI_SJ_NS4_8TiledMMAINS4_8MMA_AtomIJNS4_4SM904GMMA31MMA_64x128x32_F32E4M3E4M3_SS_TNILNSN_7ScaleInE1ELSP_1EEEEEENS4_6LayoutINS5_IJNSA_ILi2EEESC_SC_EEENS5_IJSC_NSA_ILi0EEESV_EEEEENS5_IJNS4_10UnderscoreESY_SY_EEEEENS4_13SM90_TMA_LOADENS4_14ComposedLayoutINS4_7SwizzleILi3ELi4ELi3EEENS4_18smem_ptr_flag_bitsILi8EEENSS_INS5_IJSB_SG_EEENS5_IJSG_SC_EEEEEEEvNS4_8identityENS4_23SM90_TMA_LOAD_MULTICASTES1A_vS1B_EENS_8epilogue10collective6detail29Sm90TmaWarpSpecializedAdapterINS1F_15DefaultEpilogueISI_SJ_SJ_NS1E_6thread17LinearCombinationISI_Li1EffLNS1J_9ScaleType4KindE0ELNS_15FloatRoundStyleE2ESI_EENS1_15EpilogueDefaultEEEEEvvEEEEvNT_6ParamsE)
        .other          _ZN7cutlass13device_kernelINS_4gemm6kernel13GemmUniversalIN4cute5tupleIJiiiiEEENS1_10collective13CollectiveMmaINS1_37MainloopSm90TmaGmmaWarpSpecializedFP8ILi7ENS5_IJNS4_1CILi8EEENSA_ILi1EEESC_EEENS1_35KernelTmaWarpSpecializedCooperativeEEENS5_IJNSA_ILi128EEESG_SG_EEENS_12float_e4m3_tENS5_IJlSC_lEEESI_SJ_NS4_8TiledMMAINS4_8MMA_AtomIJNS4_4SM904GMMA31MMA_64x128x32_F32E4M3E4M3_SS_TNILNSN_7ScaleInE1ELSP_1EEEEEENS4_6LayoutINS5_IJNSA_ILi2EEESC_SC_EEENS5_IJSC_NSA_ILi0EEESV_EEEEENS5_IJNS4_10UnderscoreESY_SY_EEEEENS4_13SM90_TMA_LOADENS4_14ComposedLayoutINS4_7SwizzleILi3ELi4ELi3EEENS4_18smem_ptr_flag_bitsILi8EEENSS_INS5_IJSB_SG_EEENS5_IJSG_SC_EEEEEEEvNS4_8identityENS4_23SM90_TMA_LOAD_MULTICASTES1A_vS1B_EENS_8epilogue10collective6detail29Sm90TmaWarpSpecializedAdapterINS1F_15DefaultEpilogueISI_SJ_SJ_NS1E_6thread17LinearCombinationISI_Li1EffLNS1J_9ScaleType4KindE0ELNS_15FloatRoundStyleE2ESI_EENS1_15EpilogueDefaultEEEEEvvEEEEvNT_6ParamsE,@"STO_CUDA_ENTRY STV_DEFAULT"
_ZN7cutlass13device_kernelINS_4gemm6kernel13GemmUniversalIN4cute5tupleIJiiiiEEENS1_10collective13CollectiveMmaINS1_37MainloopSm90TmaGmmaWarpSpecializedFP8ILi7ENS5_IJNS4_1CILi8EEENSA_ILi1EEESC_EEENS1_35KernelTmaWarpSpecializedCooperativeEEENS5_IJNSA_ILi128EEESG_SG_EEENS_12float_e4m3_tENS5_IJlSC_lEEESI_SJ_NS4_8TiledMMAINS4_8MMA_AtomIJNS4_4SM904GMMA31MMA_64x128x32_F32E4M3E4M3_SS_TNILNSN_7ScaleInE1ELSP_1EEEEEENS4_6LayoutINS5_IJNSA_ILi2EEESC_SC_EEENS5_IJSC_NSA_ILi0EEESV_EEEEENS5_IJNS4_10UnderscoreESY_SY_EEEEENS4_13SM90_TMA_LOADENS4_14ComposedLayoutINS4_7SwizzleILi3ELi4ELi3EEENS4_18smem_ptr_flag_bitsILi8EEENSS_INS5_IJSB_SG_EEENS5_IJSG_SC_EEEEEEEvNS4_8identityENS4_23SM90_TMA_LOAD_MULTICASTES1A_vS1B_EENS_8epilogue10collective6detail29Sm90TmaWarpSpecializedAdapterINS1F_15DefaultEpilogueISI_SJ_SJ_NS1E_6thread17LinearCombinationISI_Li1EffLNS1J_9ScaleType4KindE0ELNS_15FloatRoundStyleE2ESI_EENS1_15EpilogueDefaultEEEEEvvEEEEvNT_6ParamsE:
[----:B------:R-:W-:Y:S01]  /*0000*/  LDC R1, c[0x0][0x28] ;  /* 0x00000a00ff017b82 */ /* 0x000fe20000000800 */
[----:B------:R-:W0:Y:S01]  /*0010*/  S2R R0, SR_TID.X ;  /* 0x0000000000007919 */ /* 0x000e220000002100 */
[----:B------:R-:W-:Y:S01]  /*0020*/  ELECT P0, URZ, PT ;  /* 0x00000000003f782f */ /* 0x000fe20003800000 */
[----:B------:R-:W-:Y:S01]  /*0030*/  BSSY B0, `(.L_x_0) ;  /* 0x000000f000007945 */ /* 0x000fe20003800000 */
[--C-:B0-----:R-:W-:Y:S02]  /*0040*/  SHF.R.U32.HI R2, RZ, 0x5, R0.reuse ;  /* 0x00000005ff027819 */ /* 0x101fe40000011600 */
[----:B------:R-:W-:-:S03]  /*0050*/  SHF.R.U32.HI R3, RZ, 0x7, R0 ;  /* 0x00000007ff037819 */ /* 0x000fc60000011600 */
[----:B------:R-:W0:Y:S04]  /*0060*/  SHFL.IDX PT, R7, R2, RZ, 0x1f ;  /* 0x00001fff02077589 */ /* 0x000e2800000e0000 */
[----:B------:R-:W1:Y:S01]  /*0070*/  SHFL.IDX PT, R3, R3, RZ, 0x1f ;  /* 0x00001fff03037589 */ /* 0x000e6200000e0000 */
[----:B0-----:R-:W-:-:S13]  /*0080*/  ISETP.NE.OR P0, PT, R7, RZ, !P0 ;  /* 0x000000ff0700720c */ /* 0x001fda0004705670 */
[----:B-1----:R-:W-:Y:S05]  /*0090*/  @P0 BRA `(.L_x_1) ;  /* 0x0000000000200947 */ /* 0x002fea0003800000 */
[----:B------:R-:W-:Y:S02]  /*00a0*/  ULDC.64 UR4, c[0x0][0x198] ;  /* 0x0000660000047ab9 */ /* 0x000fe40000000a00 */
[----:B------:R-:W-:Y:S02]  /*00b0*/  UIADD3 UR6, UP0, UR4, 0xf0, URZ ;  /* 0x000000f004067890 */ /* 0x000fe4000ff1e03f */
[----:B------:R-:W-:Y:S02]  /*00c0*/  UIADD3 UR4, UP1, UR4, 0x1f0, URZ ;  /* 0x000001f004047890 */ /* 0x000fe4000ff3e03f */
[----:B------:R-:W-:Y:S02]  /*00d0*/  UIADD3.X UR7, URZ, UR5, URZ, UP0, !UPT ;  /* 0x000000053f077290 */ /* 0x000fe400087fe43f */
[----:B------:R-:W-:-:S07]  /*00e0*/  UIADD3.X UR5, URZ, UR5, URZ, UP1, !UPT ;  /* 0x000000053f057290 */ /* 0x000fce0008ffe43f */
[----:B------:R0:W-:Y:S02]  /*00f0*/  UTMACCTL.PF [UR6] ;  /* 0x00000000060079b9 */ /* 0x0001e40008040000 */
[----:B------:R0:W-:Y:S02]  /*0100*/  UTMACCTL.PF [UR4] ;  /* 0x00000000040079b9 */ /* 0x0001e40008040000 */
[----:B0-----:R-:W-:Y:S01]  /*0110*/  NOP ;  /* 0x0000000000007918 */ /* 0x001fe20000000000 */
.L_x_1:
[----:B------:R-:W-:Y:S05]  /*0120*/  BSYNC B0 ;  /* 0x0000000000007941 */ /* 0x000fea0003800000 */
.L_x_0:
[----:B------:R-:W0:Y:S01]  /*0130*/  SHFL.IDX PT, R4, R2, RZ, 0x1f ;  /* 0x00001fff02047589 */ /* 0x000e2200000e0000 */
[----:B------:R-:W-:-:S04]  /*0140*/  SHF.R.S32.HI R5, RZ, 0x1f, R0 ;  /* 0x0000001fff057819 */ /* 0x000fc80000011400 */
[----:B------:R-:W-:-:S04]  /*0150*/  LEA.HI R5, R5, R0, RZ, 0x7 ;  /* 0x0000000005057211 */ /* 0x000fc800078f38ff */
[----:B------:R-:W-:Y:S02]  /*0160*/  LOP3.LUT R5, R5, 0xffffff80, RZ, 0xc0, !PT ;  /* 0xffffff8005057812 */ /* 0x000fe400078ec0ff */
[----:B0-----:R-:W-:-:S13]  /*0170*/  ISETP.NE.AND P0, PT, R4, RZ, PT ;  /* 0x000000ff0400720c */ /* 0x001fda0003f05270 */
[----:B------:R-:W-:Y:S05]  /*0180*/  @P0 BRA `(.L_x_2) ;  /* 0x0000000000700947 */ /* 0x000fea0003800000 */
[----:B------:R-:W0:Y:S01]  /*0190*/  S2UR UR8, SR_CgaCtaId ;  /* 0x00000000000879c3 */ /* 0x000e220000008800 */
[----:B------:R-:W-:Y:S01]  /*01a0*/  UMOV UR4, 0x400 ;  /* 0x0000040000047882 */ /* 0x000fe20000000000 */
[----:B------:R-:W-:Y:S01]  /*01b0*/  UMOV UR5, 0x1 ;  /* 0x0000000100057882 */ /* 0x000fe20000000000 */
[----:B------:R-:W-:Y:S01]  /*01c0*/  UMOV UR6, 0x10 ;  /* 0x0000001000067882 */ /* 0x000fe20000000000 */
[----:B------:R-:W-:Y:S01]  /*01d0*/  ELECT P0, URZ, PT ;  /* 0x00000000003f782f */ /* 0x000fe20003800000 */
[----:B------:R-:W-:-:S04]  /*01e0*/  UIADD3 UR6, -UR6, 0x100000, URZ ;  /* 0x0010000006067890 */ /* 0x000fc8000fffe13f */
[----:B------:R-:W-:Y:S02]  /*01f0*/  USHF.L.U32 UR7, UR6, 0xb, URZ ;  /* 0x0000000b06077899 */ /* 0x000fe4000800063f */
[----:B------:R-:W-:Y:S02]  /*0200*/  USHF.L.U32 UR6, UR6, 0x1, URZ ;  /* 0x0000000106067899 */ /* 0x000fe4000800063f */
[----:B0-----:R-:W-:Y:S02]  /*0210*/  ULEA UR8, UR8, UR4, 0x18 ;  /* 0x0000000408087291 */ /* 0x001fe4000f8ec03f */
[----:B------:R-:W-:-:S04]  /*0220*/  UIADD3 UR4, -UR5, 0x100000, URZ ;  /* 0x0010000005047890 */ /* 0x000fc8000fffe13f */
[----:B------:R-:W-:Y:S02]  /*0230*/  USHF.L.U32 UR5, UR4, 0xb, URZ ;  /* 0x0000000b04057899 */ /* 0x000fe4000800063f */
[----:B------:R-:W-:Y:S01]  /*0240*/  USHF.L.U32 UR4, UR4, 0x1, URZ ;  /* 0x0000000104047899 */ /* 0x000fe2000800063f */
[----:B------:R-:W0:Y:S11]  /*0250*/  FENCE.VIEW.ASYNC.S ;  /* 0x00000000000073c6 */ /* 0x000e360000000000 */
[----:B0-----:R0:W1:Y:S01]  /*0260*/  SYNCS.EXCH.64 URZ, [UR8], UR4 ;  /* 0x00000004083f75b2 */ /* 0x0010620008000100 */
[----:B------:R0:W2:Y:S01]  /*0270*/  SYNCS.EXCH.64 URZ, [UR8+0x38], UR6 ;  /* 0x00003806083f75b2 */ /* 0x0000a20008000100 */
[----:B------:R0:W3:Y:S01]  /*0280*/  SYNCS.EXCH.64 URZ, [UR8+0x8], UR4 ;  /* 0x00000804083f75b2 */ /* 0x0000e20008000100 */
[----:B------:R0:W4:Y:S01]  /*0290*/  SYNCS.EXCH.64 URZ, [UR8+0x40], UR6 ;  /* 0x00004006083f75b2 */ /* 0x0001220008000100 */
[----:B------:R0:W0:Y:S01]  /*02a0*/  SYNCS.EXCH.64 URZ, [UR8+0x10], UR4 ;  /* 0x00001004083f75b2 */ /* 0x0000220008000100 */
        /* <DEDUP_REMOVED lines=9> */
[----:B------:R-:W-:Y:S01]  /*0340*/  NOP ;  /* 0x0000000000007918 */ /* 0x000fe20000000000 */
.L_x_2:
[----:B------:R-:W5:Y:S01]  /*0350*/  SHFL.IDX PT, R2, R2, RZ, 0x1f ;  /* 0x00001fff02027589 */ /* 0x000f6200000e0000 */
[----:B------:R-:W-:Y:S01]  /*0360*/  IMAD.IADD R6, R0, 0x1, -R5 ;  /* 0x0000000100067824 */ /* 0x000fe200078e0a05 */
[----:B0-----:R-:W0:Y:S01]  /*0370*/  S2UR UR8, SR_CTAID.X ;  /* 0x00000000000879c3 */ /* 0x001e220000002500 */
[----:B------:R-:W-:Y:S01]  /*0380*/  SHF.R.S32.HI R11, RZ, 0x1f, R4 ;  /* 0x0000001fff0b7819 */ /* 0x000fe20000011404 */
[----:B------:R-:W1:Y:S01]  /*0390*/  S2R R8, SR_CTAID.Y ;  /* 0x0000000000087919 */ /* 0x000e620000002600 */
[----:B------:R-:W-:Y:S02]  /*03a0*/  ELECT P0, URZ, PT ;  /* 0x00000000003f782f */ /* 0x000fe40003800000 */
[----:B------:R-:W-:Y:S01]  /*03b0*/  SHF.R.S32.HI R5, RZ, 0x1f, R6 ;  /* 0x0000001fff057819 */ /* 0x000fe20000011406 */
[----:B------:R-:W-:Y:S01]  /*03c0*/  ULDC UR4, c[0x0][0x150] ;  /* 0x0000540000047ab9 */ /* 0x000fe20000000800 */
[----:B------:R-:W-:Y:S01]  /*03d0*/  LEA.HI R11, R11, R4, RZ, 0x2 ;  /* 0x000000040b0b7211 */ /* 0x000fe200078f10ff */
[----:B------:R-:W-:Y:S01]  /*03e0*/  VIADD R16, R3, 0xffffffff ;  /* 0xffffffff03107836 */ /* 0x000fe20000000000 */
[----:B------:R-:W-:Y:S01]  /*03f0*/  LEA.HI R5, R5, R6, RZ, 0x3 ;  /* 0x0000000605057211 */ /* 0x000fe200078f18ff */
[----:B------:R-:W2:Y:S01]  /*0400*/  LDC R12, c[0x0][0x144] ;  /* 0x00005100ff0c7b82 */ /* 0x000ea20000000800 */
[----:B------:R-:W-:Y:S01]  /*0410*/  LOP3.LUT R11, R11, 0x3ffffffc, RZ, 0xc0, !PT ;  /* 0x3ffffffc0b0b7812 */ /* 0x000fe200078ec0ff */
[----:B------:R-:W-:Y:S01]  /*0420*/  NOP ;  /* 0x0000000000007918 */ /* 0x000fe20000000000 */
[--C-:B------:R-:W-:Y:S01]  /*0430*/  SHF.R.S32.HI R10, RZ, 0x3, R5.reuse ;  /* 0x00000003ff0a7819 */ /* 0x100fe20000011405 */
[----:B------:R-:W-:Y:S01]  /*0440*/  NOP ;  /* 0x0000000000007918 */ /* 0x000fe20000000000 */
[----:B------:R-:W-:Y:S01]  /*0450*/  SHF.R.S32.HI R5, RZ, 0x1f, R5 ;  /* 0x0000001fff057819 */ /* 0x000fe20000011405 */
[----:B------:R-:W-:Y:S01]  /*0460*/  IMAD.IADD R4, R4, 0x1, -R11 ;  /* 0x0000000104047824 */ /* 0x000fe200078e0a0b */
[----:B------:R-:W-:Y:S01]  /*0470*/  ISETP.NE.AND P4, PT, R3, RZ, PT ;  /* 0x000000ff0300720c */ /* 0x000fe20003f85270 */
[----:B------:R-:W3:Y:S01]  /*0480*/  LDC R15, c[0x0][0x140] ;  /* 0x00005000ff0f7b82 */ /* 0x000ee20000000800 */
[----:B------:R-:W-:-:S02]  /*0490*/  LEA.HI R5, R5, R10, RZ, 0x2 ;  /* 0x0000000a05057211 */ /* 0x000fc400078f10ff */
[----:B------:R-:W-:Y:S02]  /*04a0*/  ISETP.GE.U32.AND P6, PT, R16, 0x2, PT ;  /* 0x000000021000780c */ /* 0x000fe40003fc6070 */
[----:B------:R-:W-:Y:S02]  /*04b0*/  LOP3.LUT R5, R5, 0xfffffffc, RZ, 0xc0, !PT ;  /* 0xfffffffc05057812 */ /* 0x000fe400078ec0ff */
[----:B-----5:R-:W-:Y:S01]  /*04c0*/  ISETP.NE.OR P0, PT, R2, RZ, !P0 ;  /* 0x000000ff0200720c */ /* 0x020fe20004705670 */
[----:B------:R-:W5:Y:S01]  /*04d0*/  LDC R13, c[0x0][0x148] ;  /* 0x00005200ff0d7b82 */ /* 0x000f620000000800 */
[----:B0-----:R-:W-:Y:S01]  /*04e0*/  I2FP.F32.U32 R2, UR8 ;  /* 0x0000000800027c45 */ /* 0x001fe20008201000 */
[----:B------:R-:W-:-:S04]  /*04f0*/  IMAD.IADD R5, R10, 0x1, -R5 ;  /* 0x000000010a057824 */ /* 0x000fc800078e0a05 */
[----:B------:R-:W-:Y:S01]  /*0500*/  FMUL R10, R2, UR4 ;  /* 0x00000004020a7c20 */ /* 0x000fe20008400000 */
[----:B------:R-:W-:Y:S01]  /*0510*/  IMAD R5, R4, 0x4, R5 ;  /* 0x0000000404057824 */ /* 0x000fe200078e0205 */
[----:B------:R-:W-:Y:S01]  /*0520*/  ULDC UR4, c[0x0][0x154] ;  /* 0x0000550000047ab9 */ /* 0x000fe20000000800 */
[----:B-1----:R-:W-:Y:S02]  /*0530*/  I2FP.F32.U32 R4, R8 ;  /* 0x0000000800047245 */ /* 0x002fe40000201000 */
[C---:B------:R-:W-:Y:S01]  /*0540*/  IMAD.SHL.U32 R2, R5.reuse, 0x4, RZ ;  /* 0x0000000405027824 */ /* 0x040fe200078e00ff */
[----:B------:R-:W0:Y:S01]  /*0550*/  F2I.U32.TRUNC.NTZ R10, R10 ;  /* 0x0000000a000a7305 */ /* 0x000e22000020f000 */
[----:B------:R-:W-:Y:S01]  /*0560*/  VOTEU.ALL UP0, P0 ;  /* 0x00000000003f7886 */ /* 0x000fe20000000000 */
[----:B------:R-:W-:Y:S01]  /*0570*/  FMUL R14, R4, UR4 ;  /* 0x00000004040e7c20 */ /* 0x000fe20008400000 */
[----:B------:R-:W-:Y:S01]  /*0580*/  UMOV UR4, 0x20 ;  /* 0x0000002000047882 */ /* 0x000fe20000000000 */
[----:B------:R-:W-:Y:S01]  /*0590*/  LOP3.LUT R5, R5, 0xc, R2, 0x78, !PT ;  /* 0x0000000c05057812 */ /* 0x000fe200078e7802 */
[----:B------:R-:W-:Y:S01]  /*05a0*/  VOTEU.ALL UP1, P0 ;  /* 0x00000000003f7886 */ /* 0x000fe20000020000 */
[----:B------:R-:W1:Y:S01]  /*05b0*/  @!UP0 S2UR UR7, SR_CgaCtaId ;  /* 0x00000000000789c3 */ /* 0x000e620000008800 */
[----:B------:R-:W-:Y:S01]  /*05c0*/  @!UP0 UMOV UR6, 0x400 ;  /* 0x0000040000068882 */ /* 0x000fe20000000000 */
[----:B------:R-:W-:Y:S01]  /*05d0*/  SHF.R.S32.HI R2, RZ, 0x1f, R5 ;  /* 0x0000001fff027819 */ /* 0x000fe20000011405 */
[----:B------:R-:W4:Y:S01]  /*05e0*/  F2I.U32.TRUNC.NTZ R14, R14 ;  /* 0x0000000e000e7305 */ /* 0x000f22000020f000 */
[----:B------:R-:W-:-:S04]  /*05f0*/  @!UP0 UIADD3 UR4, -UR4, 0x100000, URZ ;  /* 0x0010000004048890 */ /* 0x000fc8000fffe13f */
[----:B------:R-:W-:Y:S02]  /*0600*/  @!UP0 USHF.L.U32 UR5, UR4, 0xb, URZ ;  /* 0x0000000b04058899 */ /* 0x000fe4000800063f */
[----:B------:R-:W-:Y:S01]  /*0610*/  @!UP0 USHF.L.U32 UR4, UR4, 0x1, URZ ;  /* 0x0000000104048899 */ /* 0x000fe2000800063f */
[----:B---3--:R-:W-:Y:S02]  /*0620*/  ISETP.EQ.U32.AND P3, PT, R15, 0x1, PT ;  /* 0x000000010f00780c */ /* 0x008fe40003f62070 */
[----:B------:R-:W-:Y:S01]  /*0630*/  LEA.HI R4, R2, R5, RZ, 0x3 ;  /* 0x0000000502047211 */ /* 0x000fe200078f18ff */
[----:B0-----:R-:W-:Y:S01]  /*0640*/  IMAD.MOV R11, RZ, RZ, -R10 ;  /* 0x000000ffff0b7224 */ /* 0x001fe200078e0a0a */
[----:B------:R-:W-:Y:S02]  /*0650*/  SHF.R.S32.HI R2, RZ, 0x1f, R7 ;  /* 0x0000001fff027819 */ /* 0x000fe40000011407 */
[----:B------:R-:W-:Y:S01]  /*0660*/  LOP3.LUT R10, R4, 0xfffffff8, RZ, 0xc0, !PT ;  /* 0xfffffff8040a7812 */ /* 0x000fe200078ec0ff */
[----:B--2---:R-:W-:Y:S01]  /*0670*/  IMAD R12, R12, R11, UR8 ;  /* 0x000000080c0c7e24 */ /* 0x004fe2000f8e020b */
[----:B------:R-:W-:-:S03]  /*0680*/  LEA.HI R2, R2, R7, RZ, 0x2 ;  /* 0x0000000702027211 */ /* 0x000fc600078f10ff */
[----:B------:R-:W-:Y:S01]  /*0690*/  IMAD.IADD R11, R5, 0x1, -R10 ;  /* 0x00000001050b7824 */ /* 0x000fe200078e0a0a */
[----:B------:R-:W-:Y:S01]  /*06a0*/  LOP3.LUT R2, R2, 0xfffffffc, RZ, 0xc0, !PT ;  /* 0xfffffffc02027812 */ /* 0x000fe200078ec0ff */
[----:B----4-:R-:W-:-:S03]  /*06b0*/  IMAD.MOV R20, RZ, RZ, -R14 ;  /* 0x000000ffff147224 */ /* 0x010fc600078e0a0e */
[----:B------:R-:W-:Y:S01]  /*06c0*/  ISETP.NE.AND P2, PT, R11, R12, PT ;  /* 0x0000000c0b00720c */ /* 0x000fe20003f45270 */
[----:B------:R-:W-:Y:S01]  /*06d0*/  IMAD.IADD R7, R7, 0x1, -R2 ;  /* 0x0000000107077824 */ /* 0x000fe200078e0a02 */
[----:B-1----:R-:W-:Y:S01]  /*06e0*/  @!UP0 ULEA UR6, UR7, UR6, 0x18 ;  /* 0x0000000607068291 */ /* 0x002fe2000f8ec03f */
[----:B-----5:R-:W-:Y:S01]  /*06f0*/  IMAD R11, R13, R20, R8 ;  /* 0x000000140d0b7224 */ /* 0x020fe200078e0208 */
[----:B------:R-:W-:Y:S01]  /*0700*/  VOTEU.ALL UP0, P0 ;  /* 0x00000000003f7886 */ /* 0x000fe20000000000 */
[----:B------:R-:W-:Y:S01]  /*0710*/  LOP3.LUT P0, RZ, R6, 0x7, RZ, 0xc0, !PT ;  /* 0x0000000706ff7812 */ /* 0x000fe2000780c0ff */
[----:B------:R-:W-:Y:S01]  /*0720*/  IMAD.MOV.U32 R6, RZ, RZ, 0x1 ;  /* 0x00000001ff067424 */ /* 0x000fe200078e00ff */
[----:B------:R-:W-:Y:S02]  /*0730*/  ISETP.NE.AND P1, PT, R7, 0x3, PT ;  /* 0x000000030700780c */ /* 0x000fe40003f25270 */
[----:B------:R-:W-:Y:S02]  /*0740*/  ISETP.LT.U32.AND P0, PT, R5, 0x8, !P0 ;  /* 0x000000080500780c */ /* 0x000fe40004701070 */
[----:B------:R-:W-:-:S02]  /*0750*/  ISETP.EQ.OR P1, PT, R7, RZ, !P1 ;  /* 0x000000ff0700720c */ /* 0x000fc40004f22670 */
[----:B------:R-:W-:Y:S01]  /*0760*/  @P2 SHF.R.S32.HI R4, RZ, 0x3, R4 ;  /* 0x00000003ff042819 */ /* 0x000fe20000011404 */
[----:B------:R-:W0:Y:S02]  /*0770*/  FENCE.VIEW.ASYNC.S ;  /* 0x00000000000073c6 */ /* 0x000e240000000000 */
[----:B0-----:R0:W1:Y:S01]  /*0780*/  @!UP0 SYNCS.EXCH.64 URZ, [UR6+0x80], UR4 ;  /* 0x00008004063f85b2 */ /* 0x0010620008000100 */
[----:B------:R-:W-:Y:S02]  /*0790*/  ISETP.EQ.AND P1, PT, R3, RZ, P1 ;  /* 0x000000ff0300720c */ /* 0x000fe40000f22270 */
[----:B------:R-:W-:Y:S02]  /*07a0*/  @P2 ISETP.NE.AND P5, PT, R4, R11, PT ;  /* 0x0000000b0400220c */ /* 0x000fe40003fa5270 */
[----:B------:R-:W-:Y:S02]  /*07b0*/  SEL R3, RZ, 0x1, !P0 ;  /* 0x00000001ff037807 */ /* 0x000fe40004000000 */
[----:B------:R-:W-:-:S02]  /*07c0*/  @P2 SEL R6, RZ, 0x1, P5 ;  /* 0x00000001ff062807 */ /* 0x000fc40002800000 */
[----:B------:R-:W-:Y:S02]  /*07d0*/  SEL R4, RZ, 0x1, !P1 ;  /* 0x00000001ff047807 */ /* 0x000fe40004800000 */
[----:B------:R-:W-:Y:S02]  /*07e0*/  LOP3.LUT R6, R6, R3, RZ, 0xc0, !PT ;  /* 0x0000000306067212 */ /* 0x000fe400078ec0ff */
[----:B------:R-:W-:Y:S01]  /*07f0*/  SEL R4, R4, 0x2, P6 ;  /* 0x0000000204047807 */ /* 0x000fe20003000000 */
[----:B------:R0:W2:Y:S01]  /*0800*/  @!UP1 SYNCS.EXCH.64 URZ, [UR6+0x88], UR4 ;  /* 0x00008804063f95b2 */ /* 0x0000a20008000100 */
[----:B------:R-:W-:Y:S01]  /*0810*/  NOP ;  /* 0x0000000000007918 */ /* 0x000fe20000000000 */
[----:B------:R-:W-:Y:S05]  /*0820*/  @!P3 BRA `(.L_x_3) ;  /* 0x000000000008b947 */ /* 0x000fea0003800000 */
[----:B-12---:R-:W-:Y:S01]  /*0830*/  UCGABAR_ARV ;  /* 0x00000000000079c7 */ /* 0x006fe20008000000 */
[----:B------:R-:W-:Y:S05]  /*0840*/  BRA `(.L_x_4) ;  /* 0x0000000000047947 */ /* 0x000fea0003800000 */
.L_x_3:
[----:B-12---:R-:W-:Y:S01]  /*0850*/  NOP ;  /* 0x0000000000007918 */ /* 0x006fe20000000000 */
.L_x_4:
[----:B------:R-:W1:Y:S01]  /*0860*/  LDC R2, c[0x0][0x65c] ;  /* 0x00019700ff027b82 */ /* 0x000e620000000800 */
[----:B------:R-:W-:Y:S01]  /*0870*/  IMAD.MOV.U32 R3, RZ, RZ, RZ ;  /* 0x000000ffff037224 */ /* 0x000fe200078e00ff */
[----:B-1----:R-:W-:Y:S01]  /*0880*/  ISETP.NE.AND P2, PT, R2, 0x1, PT ;  /* 0x000000010200780c */ /* 0x002fe20003f45270 */
[----:B------:R-:W-:-:S12]  /*0890*/  IMAD.U32 R2, RZ, RZ, UR8 ;  /* 0x00000008ff027e24 */ /* 0x000fd8000f8e00ff */
[----:B------:R-:W1:Y:S01]  /*08a0*/  @P2 LDC R15, c[0x0][0x10] ;  /* 0x00000400ff0f2b82 */ /* 0x000e620000000800 */
[----:B------:R-:W-:Y:S02]  /*08b0*/  @P2 IMAD.MOV.U32 R9, RZ, RZ, RZ ;  /* 0x000000ffff092224 */ /* 0x000fe400078e00ff */
[----:B------:R-:W-:-:S05]  /*08c0*/  @P2 IMAD.MOV.U32 R17, RZ, RZ, RZ ;  /* 0x000000ffff112224 */ /* 0x000fca00078e00ff */
[----:B------:R-:W2:Y:S01]  /*08d0*/  @!P2 LDC R11, c[0x0][0xc] ;  /* 0x00000300ff0bab82 */ /* 0x000ea20000000800 */
[----:B-1----:R-:W-:-:S04]  /*08e0*/  @P2 IMAD.WIDE.U32 R14, R15, UR8, R8 ;  /* 0x000000080f0e2c25 */ /* 0x002fc8000f8e0008 */
[----:B--2---:R-:W-:-:S04]  /*08f0*/  @!P2 IMAD.WIDE.U32 R10, R8, R11, R2 ;  /* 0x0000000b080aa225 */ /* 0x004fc800078e0002 */
[----:B------:R-:W-:Y:S02]  /*0900*/  @P2 IMAD.MOV.U32 R2, RZ, RZ, R14 ;  /* 0x000000ffff022224 */ /* 0x000fe400078e000e */
[----:B------:R-:W-:Y:S02]  /*0910*/  @P2 IMAD.IADD R3, R15, 0x1, R17 ;  /* 0x000000010f032824 */ /* 0x000fe400078e0211 */
[----:B------:R-:W-:Y:S02]  /*0920*/  @!P2 IMAD.MOV.U32 R2, RZ, RZ, R10 ;  /* 0x000000ffff02a224 */ /* 0x000fe400078e000a */
[----:B------:R-:W-:Y:S01]  /*0930*/  @!P2 IMAD.MOV.U32 R3, RZ, RZ, R11 ;  /* 0x000000ffff03a224 */ /* 0x000fe200078e000b */
[----:B------:R-:W-:Y:S06]  /*0940*/  @!P3 BRA `(.L_x_5) ;  /* 0x00000000000cb947 */ /* 0x000fec0003800000 */
[----:B------:R-:W-:Y:S01]  /*0950*/  UCGABAR_WAIT ;  /* 0x0000000000007dc7 */ /* 0x000fe20008000000 */
[----:B------:R-:W-:Y:S01]  /*0960*/  CCTL.IVALL ;  /* 0x00000000ff00798f */ /* 0x000fe20002000000 */
[----:B------:R-:W-:Y:S05]  /*0970*/  BRA `(.L_x_6) ;  /* 0x0000000000047947 */ /* 0x000fea0003800000 */
.L_x_5:
[----:B------:R-:W-:Y:S06]  /*0980*/  BAR.SYNC.DEFER_BLOCKING 0x0 ;  /* 0x0000000000007b1d */ /* 0x000fec0000010000 */
.L_x_6:
[----:B------:R-:W-:Y:S05]  /*0990*/  @!P4 BRA `(.L_x_7) ;  /* 0x0000007400b0c947 */ /* 0x000fea0003800000 */
[----:B------:R-:W-:-:S13]  /*09a0*/  ISETP.GT.U32.AND P0, PT, R16, 0x1, PT ;  /* 0x000000011000780c */ /* 0x000fda0003f04070 */
[----:B0-----:R-:W-:Y:S05]  /*09b0*/  @P0 EXIT ;  /* 0x000000000000094d */ /* 0x001fea0003800000 */
[----:B------:R-:W-:Y:S01]  /*09c0*/  ULDC.64 UR4, c[0x0][0x650] ;  /* 0x0001940000047ab9 */ /* 0x000fe20000000a00 */
[----:B------:R-:W-:Y:S01]  /*09d0*/  PRMT R14, RZ, 0x7610, R14 ;  /* 0x00007610ff0e7816 */ /* 0x000fe2000000000e */
[----:B------:R-:W-:Y:S01]  /*09e0*/  IMAD.MOV.U32 R10, RZ, RZ, -0x1 ;  /* 0xffffffffff0a7424 */ /* 0x000fe200078e00ff */
[----:B------:R-:W-:Y:S01]  /*09f0*/  ISETP.GE.U32.AND P0, PT, R2, UR4, PT ;  /* 0x0000000402007c0c */ /* 0x000fe2000bf06070 */
[----:B------:R-:W-:Y:S02]  /*0a00*/  IMAD.MOV.U32 R11, RZ, RZ, -0x1 ;  /* 0xffffffffff0b7424 */ /* 0x000fe400078e00ff */
[----:B------:R-:W-:Y:S01]  /*0a10*/  IMAD.MOV.U32 R7, RZ, RZ, -0x1 ;  /* 0xffffffffff077424 */ /* 0x000fe200078e00ff */
[----:B------:R-:W-:-:S13]  /*0a20*/  ISETP.GE.U32.AND.EX P0, PT, R3, UR5, PT, P0 ;  /* 0x0000000503007c0c */ /* 0x000fda000bf06100 */
[----:B------:R-:W-:Y:S05]  /*0a30*/  @P0 BRA `(.L_x_8) ;  /* 0x0000000400280947 */ /* 0x000fea0003800000 */
[----:B------:R-:W0:Y:S01]  /*0a40*/  LDC.64 R22, c[0x0][0x628] ;  /* 0x00018a00ff167b82 */ /* 0x000e220000000a00 */
[----:B------:R-:W-:Y:S02]  /*0a50*/  IMAD.MOV.U32 R10, RZ, RZ, R2 ;  /* 0x000000ffff0a7224 */ /* 0x000fe400078e0002 */
[----:B------:R-:W-:-:S05]  /*0a60*/  IMAD.MOV.U32 R11, RZ, RZ, R3 ;  /* 0x000000ffff0b7224 */ /* 0x000fca00078e0003 */
[----:B------:R-:W1:Y:S08]  /*0a70*/  LDC R18, c[0x0][0x630] ;  /* 0x00018c00ff127b82 */ /* 0x000e700000000800 */
[----:B------:R-:W2:Y:S01]  /*0a80*/  LDC.64 R24, c[0x0][0x620] ;  /* 0x00018800ff187b82 */ /* 0x000ea20000000a00 */
[----:B0-----:R-:W-:-:S04]  /*0a90*/  ISETP.NE.U32.AND P0, PT, R22, RZ, PT ;  /* 0x000000ff1600720c */ /* 0x001fc80003f05070 */
[----:B------:R-:W-:-:S13]  /*0aa0*/  ISETP.NE.AND.EX P0, PT, R23, RZ, PT, P0 ;  /* 0x000000ff1700720c */ /* 0x000fda0003f05300 */
[----:B-12---:R-:W-:Y:S05]  /*0ab0*/  @!P0 BRA `(.L_x_9) ;  /* 0x0000000000288947 */ /* 0x006fea0003800000 */
[----:B------:R-:W0:Y:S02]  /*0ac0*/  LDC R7, c[0x0][0x634] ;  /* 0x00018d00ff077b82 */ /* 0x000e240000000800 */
[----:B0-----:R-:W-:-:S05]  /*0ad0*/  IADD3 R7, P0, R2, R7, RZ ;  /* 0x0000000702077210 */ /* 0x001fca0007f1e0ff */
[----:B------:R-:W-:-:S04]  /*0ae0*/  IMAD.X R19, RZ, RZ, R3, P0 ;  /* 0x000000ffff137224 */ /* 0x000fc800000e0603 */
[----:B------:R-:W-:-:S04]  /*0af0*/  IMAD.WIDE.U32 R10, R19, R22, RZ ;  /* 0x00000016130a7225 */ /* 0x000fc800078e00ff */
[----:B------:R-:W-:-:S04]  /*0b00*/  IMAD.WIDE.U32 R14, P0, R7, R23, R10 ;  /* 0x00000017070e7225 */ /* 0x000fc8000780000a */
[----:B------:R-:W-:-:S04]  /*0b10*/  IMAD.WIDE.U32 R10, R7, R22, RZ ;  /* 0x00000016070a7225 */ /* 0x000fc800078e00ff */
[----:B------:R-:W-:Y:S01]  /*0b20*/  IMAD.X R17, RZ, RZ, RZ, P0 ;  /* 0x000000ffff117224 */ /* 0x000fe200000e06ff */
[----:B------:R-:W-:Y:S01]  /*0b30*/  IADD3 RZ, P0, R11, R14, RZ ;  /* 0x0000000e0bff7210 */ /* 0x000fe20007f1e0ff */
[----:B------:R-:W-:-:S04]  /*0b40*/  IMAD.MOV.U32 R16, RZ, RZ, R15 ;  /* 0x000000ffff107224 */ /* 0x000fc800078e000f */
[----:B------:R-:W-:-:S08]  /*0b50*/  IMAD.WIDE.U32.X R10, R19, R23, R16, P0 ;  /* 0x00000017130a7225 */ /* 0x000fd000000e0410 */
.L_x_9:
[----:B------:R-:W0:Y:S01]  /*0b60*/  LDC.64 R26, c[0x0][0x640] ;  /* 0x00019000ff1a7b82 */ /* 0x000e220000000a00 */
[--C-:B------:R-:W-:Y:S01]  /*0b70*/  SHF.R.U64 R28, R10, R18, R11.reuse ;  /* 0x000000120a1c7219 */ /* 0x100fe2000000120b */
[----:B------:R-:W-:Y:S01]  /*0b80*/  IMAD R29, R13, R20, R8 ;  /* 0x000000140d1d7224 */ /* 0x000fe200078e0208 */
[----:B------:R-:W-:Y:S01]  /*0b90*/  SHF.R.U32.HI R7, RZ, R18, R11 ;  /* 0x00000012ff077219 */ /* 0x000fe2000001160b */
[----:B------:R-:W-:Y:S01]  /*0ba0*/  IMAD.MOV.U32 R23, RZ, RZ, 0x1 ;  /* 0x00000001ff177424 */ /* 0x000fe200078e00ff */
[----:B------:R-:W-:-:S03]  /*0bb0*/  IADD3 R9, P0, RZ, -R28, RZ ;  /* 0x8000001cff097210 */ /* 0x000fc60007f1e0ff */
[----:B------:R-:W1:Y:S02]  /*0bc0*/  LDC R16, c[0x0][0x618] ;  /* 0x00018600ff107b82 */ /* 0x000e640000000800 */
[----:B------:R-:W-:Y:S02]  /*0bd0*/  IMAD.X R7, RZ, RZ, ~R7, P0 ;  /* 0x000000ffff077224 */ /* 0x000fe400000e0e07 */
[----:B------:R-:W-:-:S04]  /*0be0*/  IMAD.WIDE.U32 R10, R9, R24, R2 ;  /* 0x00000018090a7225 */ /* 0x000fc800078e0002 */
[----:B------:R-:W2:Y:S01]  /*0bf0*/  LDC R15, c[0x0][0x608] ;  /* 0x00018200ff0f7b82 */ /* 0x000ea20000000800 */
[----:B------:R-:W-:-:S04]  /*0c00*/  IMAD R14, R7, R24, RZ ;  /* 0x00000018070e7224 */ /* 0x000fc800078e02ff */
[----:B------:R-:W-:-:S03]  /*0c10*/  IMAD R7, R9, R25, R14 ;  /* 0x0000001909077224 */ /* 0x000fc600078e020e */
[----:B------:R-:W3:Y:S01]  /*0c20*/  LDC R22, c[0x0][0x658] ;  /* 0x00019600ff167b82 */ /* 0x000ee20000000800 */
[----:B------:R-:W-:Y:S01]  /*0c30*/  IMAD.IADD R7, R11, 0x1, R7 ;  /* 0x000000010b077824 */ /* 0x000fe200078e0207 */
[----:B0-----:R-:W-:-:S04]  /*0c40*/  ISETP.NE.U32.AND P0, PT, R26, RZ, PT ;  /* 0x000000ff1a00720c */ /* 0x001fc80003f05070 */
[----:B------:R-:W-:Y:S02]  /*0c50*/  ISETP.NE.AND.EX P0, PT, R27, RZ, PT, P0 ;  /* 0x000000ff1b00720c */ /* 0x000fe40003f05300 */
[----:B------:R-:W0:Y:S01]  /*0c60*/  LDC R18, c[0x0][0x600] ;  /* 0x00018000ff127b82 */ /* 0x000e220000000800 */
[-CC-:B-1----:R-:W-:Y:S02]  /*0c70*/  SHF.R.U64 R19, R10, R16.reuse, R7.reuse ;  /* 0x000000100a137219 */ /* 0x182fe40000001207 */
[----:B------:R-:W-:Y:S01]  /*0c80*/  SHF.R.U32.HI R10, RZ, R16, R7 ;  /* 0x00000010ff0a7219 */ /* 0x000fe20000011607 */
[----:B------:R-:W-:-:S04]  /*0c90*/  IMAD.MOV.U32 R7, RZ, RZ, -0x1 ;  /* 0xffffffffff077424 */ /* 0x000fc800078e00ff */
[----:B------:R-:W1:Y:S01]  /*0ca0*/  LDC R21, c[0x0][0x648] ;  /* 0x00019200ff157b82 */ /* 0x000e620000000800 */
[-CC-:B--2---:R-:W-:Y:S02]  /*0cb0*/  SHF.R.U64 R16, R19, R15.reuse, R10.reuse ;  /* 0x0000000f13107219 */ /* 0x184fe4000000120a */
[----:B------:R-:W-:-:S05]  /*0cc0*/  SHF.R.U32.HI R9, RZ, R15, R10 ;  /* 0x0000000fff097219 */ /* 0x000fca000001160a */
[----:B------:R-:W2:Y:S01]  /*0cd0*/  LDC R24, c[0x0][0x638] ;  /* 0x00018e00ff187b82 */ /* 0x000ea20000000800 */
[-CC-:B---3--:R-:W-:Y:S02]  /*0ce0*/  SHF.R.U64 R20, R16, R22.reuse, R9.reuse ;  /* 0x0000001610147219 */ /* 0x188fe40000001209 */
[-C--:B------:R-:W-:Y:S02]  /*0cf0*/  SHF.L.U32 R7, R7, R22.reuse, RZ ;  /* 0x0000001607077219 */ /* 0x080fe400000006ff */
[----:B------:R-:W-:Y:S01]  /*0d00*/  SHF.R.U32.HI R9, RZ, R22, R9 ;  /* 0x00000016ff097219 */ /* 0x000fe20000011609 */
[----:B------:R-:W-:Y:S01]  /*0d10*/  IMAD.MOV.U32 R8, RZ, RZ, R20 ;  /* 0x000000ffff087224 */ /* 0x000fe200078e0014 */
[----:B------:R-:W-:Y:S01]  /*0d20*/  LOP3.LUT R13, RZ, R7, RZ, 0x33, !PT ;  /* 0x00000007ff0d7212 */ /* 0x000fe200078e33ff */
[----:B------:R-:W3:Y:S01]  /*0d30*/  LDC R25, c[0x0][0x610] ;  /* 0x00018400ff197b82 */ /* 0x000ee20000000800 */
[----:B------:R-:W-:Y:S05]  /*0d40*/  @!P0 BRA `(.L_x_10) ;  /* 0x0000000000288947 */ /* 0x000fea0003800000 */
[----:B------:R-:W4:Y:S02]  /*0d50*/  LDC R7, c[0x0][0x64c] ;  /* 0x00019300ff077b82 */ /* 0x000f240000000800 */
[----:B----4-:R-:W-:-:S05]  /*0d60*/  IADD3 R7, P0, R20, R7, RZ ;  /* 0x0000000714077210 */ /* 0x010fca0007f1e0ff */
        /* <DEDUP_REMOVED lines=8> */
.L_x_10:
[----:B-1----:R-:W-:Y:S01]  /*0df0*/  SHF.R.U64 R9, R8, R21, R9 ;  /* 0x0000001508097219 */ /* 0x002fe20000001209 */
[----:B0-----:R-:W-:Y:S01]  /*0e00*/  VIADD R10, R18, 0xffffffff ;  /* 0xffffffff120a7836 */ /* 0x001fe20000000000 */
[----:B------:R-:W-:Y:S01]  /*0e10*/  SHF.L.U32 R7, R23, R22, RZ ;  /* 0x0000001617077219 */ /* 0x000fe200000006ff */
[----:B------:R-:W-:Y:S01]  /*0e20*/  IMAD.MOV.U32 R14, RZ, RZ, 0x1 ;  /* 0x00000001ff0e7424 */ /* 0x000fe200078e00ff */
[----:B------:R-:W-:Y:S01]  /*0e30*/  LOP3.LUT R8, R16, R13, RZ, 0xc0, !PT ;  /* 0x0000000d10087212 */ /* 0x000fe200078ec0ff */
[----:B------:R-:W-:Y:S01]  /*0e40*/  IMAD.MOV R11, RZ, RZ, -R9 ;  /* 0x000000ffff0b7224 */ /* 0x000fe200078e0a09 */
[----:B------:R-:W-:Y:S02]  /*0e50*/  SEL R12, R12, R29, !P2 ;  /* 0x0000001d0c0c7207 */ /* 0x000fe40005000000 */
[----:B------:R-:W-:Y:S01]  /*0e60*/  LOP3.LUT R10, R19, R10, RZ, 0xc0, !PT ;  /* 0x0000000a130a7212 */ /* 0x000fe200078ec0ff */
[----:B------:R-:W-:Y:S02]  /*0e70*/  IMAD R9, R7, R9, R8 ;  /* 0x0000000907097224 */ /* 0x000fe400078e0208 */
[----:B--2---:R-:W-:-:S02]  /*0e80*/  IMAD R7, R11, R24, R20 ;  /* 0x000000180b077224 */ /* 0x004fc400078e0214 */
[----:B---3--:R-:W-:Y:S02]  /*0e90*/  IMAD R12, R9, R25, R12 ;  /* 0x00000019090c7224 */ /* 0x008fe400078e020c */
[----:B------:R-:W-:-:S05]  /*0ea0*/  IMAD R7, R7, R18, R10 ;  /* 0x0000001207077224 */ /* 0x000fca00078e020a */
[----:B------:R-:W-:Y:S02]  /*0eb0*/  SEL R11, R7, R12, !P2 ;  /* 0x0000000c070b7207 */ /* 0x000fe40005000000 */
[----:B------:R-:W-:Y:S01]  /*0ec0*/  SEL R10, R12, R7, !P2 ;  /* 0x000000070c0a7207 */ /* 0x000fe20005000000 */
[----:B------:R-:W-:-:S07]  /*0ed0*/  IMAD.MOV.U32 R7, RZ, RZ, R28 ;  /* 0x000000ffff077224 */ /* 0x000fce00078e001c */
.L_x_8:
[----:B------:R-:W-:-:S08]  /*0ee0*/  NOP ;  /* 0x0000000000007918 */ /* 0x000fd00000000000 */
[----:B------:R-:W0:Y:S02]  /*0ef0*/  USETMAXREG.TRY_ALLOC.CTAPOOL UP0, 0xe8 ;  /* 0x000000e8000079c8 */ /* 0x000e240008000600 */
[----:B0-----:R-:W-:-:S13]  /*0f00*/  PLOP3.LUT P0, PT, PT, PT, UP0, 0x80, 0x0 ;  /* 0x000000000000781c */ /* 0x001fda0003f0f008 */
[----:B------:R-:W-:Y:S05]  /*0f10*/  @!P0 BRA `(.L_x_8) ;  /* 0xfffffffc00f08947 */ /* 0x000fea000383ffff */
[----:B------:R-:W-:Y:S01]  /*0f20*/  ULDC.64 UR4, c[0x0][0x598] ;  /* 0x0001660000047ab9 */ /* 0x000fe20000000a00 */
[----:B------:R-:W-:Y:S01]  /*0f30*/  ULDC.64 UR16, c[0x0][0x208] ;  /* 0x0000820000107ab9 */ /* 0x000fe20000000a00 */
[----:B------:R-:W-:-:S04]  /*0f40*/  ISETP.NE.U32.AND P0, PT, RZ, UR4, PT ;  /* 0x00000004ff007c0c */ /* 0x000fc8000bf05070 */
[----:B------:R-:W-:-:S13]  /*0f50*/  ISETP.NE.AND.EX P0, PT, RZ, UR5, PT, P0 ;  /* 0x00000005ff007c0c */ /* 0x000fda000bf05300 */
[----:B------:R-:W-:Y:S05]  /*0f60*/  @!P0 BRA `(.L_x_11) ;  /* 0x00000000001c8947 */ /* 0x000fea0003800000 */
[----:B------:R-:W0:Y:S02]  /*0f70*/  LDC.64 R8, c[0x0][0x598] ;  /* 0x00016600ff087b82 */ /* 0x000e240000000a00 */
[----:B0-----:R-:W2:Y:S02]  /*0f80*/  LDG.E.64 R8, desc[UR16][R8.64] ;  /* 0x0000001008087981 */ /* 0x001ea4000c1e1b00 */
[----:B--2---:R-:W-:-:S04]  /*0f90*/  ISETP.NE.U32.AND P0, PT, R8, RZ, PT ;  /* 0x000000ff0800720c */ /* 0x004fc80003f05070 */
[----:B------:R-:W-:-:S13]  /*0fa0*/  ISETP.NE.AND.EX P0, PT, R9, RZ, PT, P0 ;  /* 0x000000ff0900720c */ /* 0x000fda0003f05300 */
[----:B------:R-:W-:Y:S05]  /*0fb0*/  @!P0 BRA `(.L_x_11) ;  /* 0x0000000000088947 */ /* 0x000fea0003800000 */
[----:B------:R0:W5:Y:S01]  /*0fc0*/  LD.E R8, desc[UR16][R8.64] ;  /* 0x0000001008087980 */ /* 0x000162000c101900 */
[----:B------:R-:W-:Y:S05]  /*0fd0*/  BRA `(.L_x_12) ;  /* 0x0000000000207947 */ /* 0x000fea0003800000 */
.L_x_11:
[----:B------:R-:W-:Y:S02]  /*0fe0*/  ULDC.64 UR4, c[0x0][0x588] ;  /* 0x0001620000047ab9 */ /* 0x000fe40000000a00 */
[----:B------:R-:W-:-:S04]  /*0ff0*/  ISETP.NE.U32.AND P0, PT, RZ, UR4, PT ;  /* 0x00000004ff007c0c */ /* 0x000fc8000bf05070 */
[----:B------:R-:W-:-:S13]  /*1000*/  ISETP.NE.AND.EX P0, PT, RZ, UR5, PT, P0 ;  /* 0x00000005ff007c0c */ /* 0x000fda000bf05300 */
[----:B------:R-:W-:Y:S05]  /*1010*/  @!P0 BRA `(.L_x_13) ;  /* 0x00000000000c8947 */ /* 0x000fea0003800000 */
[----:B------:R-:W0:Y:S02]  /*1020*/  LDC.64 R8, c[0x0][0x588] ;  /* 0x00016200ff087b82 */ /* 0x000e240000000a00 */
[----:B0-----:R1:W5:Y:S01]  /*1030*/  LDG.E R8, desc[UR16][R8.64] ;  /* 0x0000001008087981 */ /* 0x001362000c1e1900 */
[----:B------:R-:W-:Y:S05]  /*1040*/  BRA `(.L_x_12) ;  /* 0x0000000000047947 */ /* 0x000fea0003800000 */
.L_x_13:
[----:B------:R-:W2:Y:S02]  /*1050*/  LDC R8, c[0x0][0x580] ;  /* 0x00016000ff087b82 */ /* 0x000ea40000000800 */
.L_x_12:
[----:B------:R-:W-:Y:S02]  /*1060*/  ULDC.64 UR4, c[0x0][0x5a0] ;  /* 0x0001680000047ab9 */ /* 0x000fe40000000a00 */
[----:B------:R-:W-:-:S04]  /*1070*/  ISETP.NE.U32.AND P0, PT, RZ, UR4, PT ;  /* 0x00000004ff007c0c */ /* 0x000fc8000bf05070 */
[----:B------:R-:W-:-:S13]  /*1080*/  ISETP.NE.AND.EX P0, PT, RZ, UR5, PT, P0 ;  /* 0x00000005ff007c0c */ /* 0x000fda000bf05300 */
[----:B------:R-:W-:Y:S05]  /*1090*/  @!P0 BRA `(.L_x_14) ;  /* 0x00000000001c8947 */ /* 0x000fea0003800000 */
[----:B------:R-:W3:Y:S02]  /*10a0*/  LDC.64 R12, c[0x0][0x5a0] ;  /* 0x00016800ff0c7b82 */ /* 0x000ee40000000a00 */
[----:B---3--:R-:W3:Y:S02]  /*10b0*/  LDG.E.64 R12, desc[UR16][R12.64] ;  /* 0x000000100c0c7981 */ /* 0x008ee4000c1e1b00 */
[----:B---3--:R-:W-:-:S04]  /*10c0*/  ISETP.NE.U32.AND P0, PT, R12, RZ, PT ;  /* 0x000000ff0c00720c */ /* 0x008fc80003f05070 */
[----:B------:R-:W-:-:S13]  /*10d0*/  ISETP.NE.AND.EX P0, PT, R13, RZ, PT, P0 ;  /* 0x000000ff0d00720c */ /* 0x000fda0003f05300 */
[----:B------:R-:W-:Y:S05]  /*10e0*/  @!P0 BRA `(.L_x_14) ;  /* 0x0000000000088947 */ /* 0x000fea0003800000 */
[----:B01----:R0:W5:Y:S01]  /*10f0*/  LD.E R9, desc[UR16][R12.64] ;  /* 0x000000100c097980 */ /* 0x003162000c101900 */
[----:B------:R-:W-:Y:S05]  /*1100*/  BRA `(.L_x_15) ;  /* 0x0000000000207947 */ /* 0x000fea0003800000 */
.L_x_14:
[----:B------:R-:W-:Y:S02]  /*1110*/  ULDC.64 UR4, c[0x0][0x590] ;  /* 0x0001640000047ab9 */ /* 0x000fe40000000a00 */
[----:B------:R-:W-:-:S04]  /*1120*/  ISETP.NE.U32.AND P0, PT, RZ, UR4, PT ;  /* 0x00000004ff007c0c */ /* 0x000fc8000bf05070 */
[----:B------:R-:W-:-:S13]  /*1130*/  ISETP.NE.AND.EX P0, PT, RZ, UR5, PT, P0 ;  /* 0x00000005ff007c0c */ /* 0x000fda000bf05300 */
[----:B------:R-:W-:Y:S05]  /*1140*/  @!P0 BRA `(.L_x_16) ;  /* 0x00000000000c8947 */ /* 0x000fea0003800000 */
[----:B------:R-:W0:Y:S02]  /*1150*/  LDC.64 R12, c[0x0][0x590] ;  /* 0x00016400ff0c7b82 */ /* 0x000e240000000a00 */
[----:B01----:R1:W5:Y:S01]  /*1160*/  LDG.E R9, desc[UR16][R12.64] ;  /* 0x000000100c097981 */ /* 0x003362000c1e1900 */
[----:B------:R-:W-:Y:S05]  /*1170*/  BRA `(.L_x_15) ;  /* 0x0000000000047947 */ /* 0x000fea0003800000 */
.L_x_16:
[----:B01----:R-:W3:Y:S02]  /*1180*/  LDC R9, c[0x0][0x584] ;  /* 0x00016100ff097b82 */ /* 0x003ee40000000800 */
.L_x_15:
[----:B------:R-:W-:-:S13]  /*1190*/  LOP3.LUT P0, RZ, R14, 0xff, RZ, 0xc0, !PT ;  /* 0x000000ff0eff7812 */ /* 0x000fda000780c0ff */
[----:B------:R-:W-:Y:S05]  /*11a0*/  @!P0 EXIT ;  /* 0x000000000000894d */ /* 0x000fea0003800000 */
[----:B------:R-:W-:Y:S01]  /*11b0*/  ULDC UR4, c[0x0][0x28c] ;  /* 0x0000a30000047ab9 */ /* 0x000fe20000000800 */
[----:B------:R-:W-:Y:S01]  /*11c0*/  LOP3.LUT R142, R4, 0x1, RZ, 0xfc, !PT ;  /* 0x00000001048e7812 */ /* 0x000fe200078efcff */
[----:B------:R-:W-:-:S04]  /*11d0*/  UIADD3 UR4, UR4, 0x7f, URZ ;  /* 0x0000007f04047890 */ /* 0x000fc8000fffe03f */
[----:B------:R-:W-:-:S04]  /*11e0*/  USHF.R.S32.HI UR5, URZ, 0x1f, UR4 ;  /* 0x0000001f3f057899 */ /* 0x000fc80008011404 */
[----:B------:R-:W-:-:S03]  /*11f0*/  ULEA.HI UR5, UR5, UR4, URZ, 0x7 ;  /* 0x0000000405057291 */ /* 0x000fc6000f8f383f */
[----:B------:R-:W-:Y:S01]  /*1200*/  UMOV UR4, URZ ;  /* 0x0000003f00047c82 */ /* 0x000fe20008000000 */
[----:B------:R-:W-:-:S03]  /*1210*/  USHF.R.S32.HI UR9, URZ, 0x7, UR5 ;  /* 0x000000073f097899 */ /* 0x000fc60008011405 */
[----:B------:R-:W-:-:S09]  /*1220*/  UMOV UR5, URZ ;  /* 0x0000003f00057c82 */ /* 0x000fd20008000000 */
.L_x_171:
[----:B01----:R-:W-:Y:S01]  /*1230*/  LOP3.LUT R12, R0, 0x80, RZ, 0xc0, !PT ;  /* 0x00000080000c7812 */ /* 0x003fe200078ec0ff */
[----:B------:R-:W0:Y:S01]  /*1240*/  S2UR UR13, SR_CgaCtaId ;  /* 0x00000000000d79c3 */ /* 0x000e220000008800 */
[----:B------:R-:W-:Y:S01]  /*1250*/  UMOV UR12, 0x400 ;  /* 0x00000400000c7882 */ /* 0x000fe20000000000 */
[----:B------:R-:W-:Y:S01]  /*1260*/  UMOV UR6, URZ ;  /* 0x0000003f00067c82 */ /* 0x000fe20008000000 */
[----:B------:R-:W-:Y:S01]  /*1270*/  SHF.R.U32.HI R12, RZ, 0x7, R12 ;  /* 0x00000007ff0c7819 */ /* 0x000fe2000001160c */
[----:B------:R-:W-:Y:S01]  /*1280*/  UMOV UR7, URZ ;  /* 0x0000003f00077c82 */ /* 0x000fe20008000000 */
[----:B------:R-:W-:Y:S01]  /*1290*/  UMOV UR18, UR5 ;  /* 0x0000000500127c82 */ /* 0x000fe20008000000 */
[----:B------:R-:W-:Y:S02]  /*12a0*/  CS2R R16, SRZ ;  /* 0x0000000000107805 */ /* 0x000fe4000001ff00 */
[----:B------:R-:W-:Y:S01]  /*12b0*/  CS2R R14, SRZ ;  /* 0x00000000000e7805 */ /* 0x000fe2000001ff00 */
[----:B------:R-:W1:Y:S01]  /*12c0*/  LDC R13, c[0x0][0x28c] ;  /* 0x0000a300ff0d7b82 */ /* 0x000e620000000800 */
[----:B------:R-:W4:Y:S01]  /*12d0*/  SHFL.IDX PT, R12, R12, RZ, 0x1f ;  /* 0x00001fff0c0c7589 */ /* 0x000f2200000e0000 */
[----:B------:R-:W-:-:S02]  /*12e0*/  CS2R R18, SRZ ;  /* 0x0000000000127805 */ /* 0x000fc4000001ff00 */
[----:B------:R-:W-:Y:S02]  /*12f0*/  CS2R R20, SRZ ;  /* 0x0000000000147805 */ /* 0x000fe4000001ff00 */
[----:B------:R-:W-:Y:S02]  /*1300*/  CS2R R22, SRZ ;  /* 0x0000000000167805 */ /* 0x000fe4000001ff00 */
[----:B------:R-:W-:Y:S02]  /*1310*/  CS2R R88, SRZ ;  /* 0x0000000000587805 */ /* 0x000fe4000001ff00 */
[----:B------:R-:W-:Y:S02]  /*1320*/  CS2R R90, SRZ ;  /* 0x00000000005a7805 */ /* 0x000fe4000001ff00 */
[----:B------:R-:W-:Y:S02]  /*1330*/  CS2R R94, SRZ ;  /* 0x00000000005e7805 */ /* 0x000fe4000001ff00 */
        /* <DEDUP_REMOVED lines=16> */
[----:B-1----:R-:W-:Y:S02]  /*1440*/  ISETP.GE.AND P0, PT, R13, 0x1, PT ;  /* 0x000000010d00780c */ /* 0x002fe40003f06270 */
[----:B------:R-:W-:Y:S02]  /*1450*/  CS2R R126, SRZ ;  /* 0x00000000007e7805 */ /* 0x000fe4000001ff00 */
[----:B----4-:R-:W-:-:S02]  /*1460*/  R2UR UR8, R12 ;  /* 0x000000000c0872ca */ /* 0x010fc400000e0000 */
[----:B------:R-:W-:Y:S02]  /*1470*/  CS2R R128, SRZ ;  /* 0x0000000000807805 */ /* 0x000fe4000001ff00 */
[----:B------:R-:W-:Y:S02]  /*1480*/  CS2R R130, SRZ ;  /* 0x0000000000827805 */ /* 0x000fe4000001ff00 */
[----:B------:R-:W-:Y:S02]  /*1490*/  CS2R R132, SRZ ;  /* 0x0000000000847805 */ /* 0x000fe4000001ff00 */
[----:B------:R-:W-:Y:S02]  /*14a0*/  CS2R R134, SRZ ;  /* 0x0000000000867805 */ /* 0x000fe4000001ff00 */
[----:B------:R-:W-:Y:S02]  /*14b0*/  CS2R R136, SRZ ;  /* 0x0000000000887805 */ /* 0x000fe4000001ff00 */
[----:B------:R-:W-:Y:S01]  /*14c0*/  CS2R R138, SRZ ;  /* 0x00000000008a7805 */ /* 0x000fe2000001ff00 */
[----:B------:R-:W-:Y:S01]  /*14d0*/  IMAD.MOV.U32 R141, RZ, RZ, RZ ;  /* 0x000000ffff8d7224 */ /* 0x000fe200078e00ff */
[----:B------:R-:W-:Y:S01]  /*14e0*/  CS2R R24, SRZ ;  /* 0x0000000000187805 */ /* 0x000fe2000001ff00 */
[----:B------:R-:W-:Y:S01]  /*14f0*/  IMAD.MOV.U32 R143, RZ, RZ, RZ ;  /* 0x000000ffff8f7224 */ /* 0x000fe200078e00ff */
[----:B---3--:R-:W-:Y:S01]  /*1500*/  CS2R R26, SRZ ;  /* 0x00000000001a7805 */ /* 0x008fe2000001ff00 */
[----:B------:R-:W-:Y:S01]  /*1510*/  IMAD.U32 R144, RZ, RZ, UR4 ;  /* 0x00000004ff907e24 */ /* 0x000fe2000f8e00ff */
[----:B------:R-:W-:Y:S01]  /*1520*/  CS2R R28, SRZ ;  /* 0x00000000001c7805 */ /* 0x000fe2000001ff00 */
[----:B------:R-:W-:Y:S01]  /*1530*/  ULEA.HI UR10, UR8, UR8, URZ, 0x1 ;  /* 0x00000008080a7291 */ /* 0x000fe2000f8f083f */
[----:B------:R-:W-:-:S02]  /*1540*/  CS2R R30, SRZ ;  /* 0x00000000001e7805 */ /* 0x000fc4000001ff00 */
[----:B------:R-:W-:Y:S02]  /*1550*/  CS2R R32, SRZ ;  /* 0x0000000000207805 */ /* 0x000fe4000001ff00 */
[----:B------:R-:W-:Y:S01]  /*1560*/  CS2R R34, SRZ ;  /* 0x0000000000227805 */ /* 0x000fe2000001ff00 */
[----:B------:R-:W-:Y:S01]  /*1570*/  ULOP3.LUT UR11, UR10, 0x7fffe, URZ, 0xc0, !UPT ;  /* 0x0007fffe0a0b7892 */ /* 0x000fe2000f8ec03f */
[----:B------:R-:W-:Y:S01]  /*1580*/  CS2R R36, SRZ ;  /* 0x0000000000247805 */ /* 0x000fe2000001ff00 */
[----:B0-----:R-:W-:Y:S01]  /*1590*/  ULEA UR10, UR13, UR12, 0x18 ;  /* 0x0000000c0d0a7291 */ /* 0x001fe2000f8ec03f */
[----:B------:R-:W-:Y:S01]  /*15a0*/  CS2R R38, SRZ ;  /* 0x0000000000267805 */ /* 0x000fe2000001ff00 */
[----:B------:R-:W-:Y:S01]  /*15b0*/  UIADD3 UR11, UR8, -UR11, URZ ;  /* 0x8000000b080b7290 */ /* 0x000fe2000fffe03f */
[----:B------:R-:W-:Y:S02]  /*15c0*/  CS2R R40, SRZ ;  /* 0x0000000000287805 */ /* 0x000fe4000001ff00 */
[----:B------:R-:W-:Y:S01]  /*15d0*/  CS2R R42, SRZ ;  /* 0x00000000002a7805 */ /* 0x000fe2000001ff00 */
[----:B------:R-:W-:Y:S01]  /*15e0*/  UMOV UR8, URZ ;  /* 0x0000003f00087c82 */ /* 0x000fe20008000000 */
[----:B------:R-:W-:Y:S01]  /*15f0*/  ULEA UR11, UR11, UR10, 0xd ;  /* 0x0000000a0b0b7291 */ /* 0x000fe2000f8e683f */
[----:B------:R-:W-:-:S02]  /*1600*/  CS2R R44, SRZ ;  /* 0x00000000002c7805 */ /* 0x000fc4000001ff00 */
[----:B------:R-:W-:Y:S02]  /*1610*/  CS2R R46, SRZ ;  /* 0x00000000002e7805 */ /* 0x000fe4000001ff00 */
[----:B------:R-:W-:Y:S01]  /*1620*/  CS2R R48, SRZ ;  /* 0x0000000000307805 */ /* 0x000fe2000001ff00 */
[----:B------:R-:W-:Y:S01]  /*1630*/  UIADD3 UR11, UR11, 0x180, URZ ;  /* 0x000001800b0b7890 */ /* 0x000fe2000fffe03f */
[----:B------:R-:W-:Y:S02]  /*1640*/  CS2R R50, SRZ ;  /* 0x0000000000327805 */ /* 0x000fe4000001ff00 */
[----:B------:R-:W-:Y:S02]  /*1650*/  CS2R R52, SRZ ;  /* 0x0000000000347805 */ /* 0x000fe4000001ff00 */
[----:B------:R-:W-:Y:S01]  /*1660*/  CS2R R54, SRZ ;  /* 0x0000000000367805 */ /* 0x000fe2000001ff00 */
[----:B------:R-:W-:Y:S01]  /*1670*/  USHF.R.U32.HI UR11, URZ, 0x4, UR11 ;  /* 0x000000043f0b7899 */ /* 0x000fe2000801160b */
[----:B------:R-:W-:-:S02]  /*1680*/  CS2R R56, SRZ ;  /* 0x0000000000387805 */ /* 0x000fc4000001ff00 */
[----:B------:R-:W-:Y:S02]  /*1690*/  CS2R R58, SRZ ;  /* 0x00000000003a7805 */ /* 0x000fe4000001ff00 */
[----:B------:R-:W-:Y:S01]  /*16a0*/  CS2R R60, SRZ ;  /* 0x00000000003c7805 */ /* 0x000fe2000001ff00 */
[----:B------:R-:W-:Y:S01]  /*16b0*/  ULOP3.LUT UR11, UR11, 0x3fff, URZ, 0xc0, !UPT ;  /* 0x00003fff0b0b7892 */ /* 0x000fe2000f8ec03f */
        /* <DEDUP_REMOVED lines=12> */
[----:B------:R-:W-:Y:S01]  /*1780*/  CS2R R86, SRZ ;  /* 0x0000000000567805 */ /* 0x000fe2000001ff00 */
[----:B------:R-:W-:Y:S06]  /*1790*/  @!P0 BRA `(.L_x_17) ;  /* 0x0000000800608947 */ /* 0x000fec0003800000 */
[----:B------:R-:W-:-:S13]  /*17a0*/  ISETP.NE.AND P1, PT, R142, 0x3, PT ;  /* 0x000000038e00780c */ /* 0x000fda0003f25270 */
[----:B------:R-:W-:Y:S05]  /*17b0*/  @!P1 BRA `(.L_x_18) ;  /* 0x0000000000049947 */ /* 0x000fea0003800000 */
[----:B------:R-:W-:Y:S01]  /*17c0*/  BPT.TRAP 0x1 ;  /* 0x000000040000795c */ /* 0x000fe20000300000 */
.L_x_18:
[----:B------:R-:W-:Y:S01]  /*17d0*/  ULEA UR6, UR5, UR10, 0x3 ;  /* 0x0000000a05067291 */ /* 0x000fe2000f8e183f */
[----:B------:R-:W-:-:S05]  /*17e0*/  IMAD.U32 R12, RZ, RZ, UR4 ;  /* 0x00000004ff0c7e24 */ /* 0x000fca000f8e00ff */
[----:B------:R-:W-:-:S04]  /*17f0*/  SHF.L.U32 R12, R12, 0x1f, RZ ;  /* 0x0000001f0c0c7819 */ /* 0x000fc800000006ff */
[----:B------:R0:W1:Y:S01]  /*1800*/  SYNCS.PHASECHK.TRANS64.TRYWAIT P0, [UR6], R12 ;  /* 0x0000000cff0075a7 */ /* 0x0000620008000146 */
[----:B------:R-:W-:Y:S05]  /*1810*/  @!P1 BRA `(.L_x_19) ;  /* 0x0000000000049947 */ /* 0x000fea0003800000 */
[----:B------:R-:W-:Y:S01]  /*1820*/  BPT.TRAP 0x1 ;  /* 0x000000040000795c */ /* 0x000fe20000300000 */
.L_x_19:
[----:B-1----:R-:W-:Y:S05]  /*1830*/  @P0 BRA `(.L_x_20) ;  /* 0x0000000000080947 */ /* 0x002fea0003800000 */
[----:B------:R-:W1:Y:S02]  /*1840*/  SYNCS.PHASECHK.TRANS64.TRYWAIT P0, [UR6], R12 ;  /* 0x0000000cff0075a7 */ /* 0x000e640008000146 */
[----:B-1----:R-:W-:Y:S05]  /*1850*/  @!P0 BRA `(.L_x_21) ;  /* 0x0000007c00cc8947 */ /* 0x002fea0003800000 */
.L_x_20:
[----:B------:R-:W-:Y:S01]  /*1860*/  UIADD3 UR6, UR10, 0x1c180, URZ ;  /* 0x0001c1800a067890 */ /* 0x000fe2000fffe03f */
[----:B------:R-:W-:Y:S01]  /*1870*/  WARPGROUP.ARRIVE ;  /* 0x00000000000079c5 */ /* 0x000fe20000000000 */
[----:B------:R-:W-:Y:S01]  /*1880*/  ULOP3.LUT UR8, UR11, 0x10000, URZ, 0xfc, !UPT ;  /* 0x000100000b087892 */ /* 0x000fe2000f8efc3f */
[----:B------:R-:W-:Y:S01]  /*1890*/  CS2R R16, SRZ ;  /* 0x0000000000107805 */ /* 0x000fe2000001ff00 */
[----:B------:R-:W-:Y:S01]  /*18a0*/  USHF.R.U32.HI UR6, URZ, 0x4, UR6 ;  /* 0x000000043f067899 */ /* 0x000fe20008011606 */
[----:B------:R-:W-:Y:S01]  /*18b0*/  CS2R R14, SRZ ;  /* 0x00000000000e7805 */ /* 0x000fe2000001ff00 */
[----:B------:R-:W-:Y:S01]  /*18c0*/  UMOV UR13, 0x40000040 ;  /* 0x40000040000d7882 */ /* 0x000fe20000000000 */
[----:B------:R-:W-:Y:S01]  /*18d0*/  UMOV UR15, 0x40000040 ;  /* 0x40000040000f7882 */ /* 0x000fe20000000000 */
[----:B------:R-:W-:Y:S01]  /*18e0*/  ULOP3.LUT UR6, UR6, 0x3fff, URZ, 0xc0, !UPT ;  /* 0x00003fff06067892 */ /* 0x000fe2000f8ec03f */
[----:B------:R-:W-:Y:S02]  /*18f0*/  CS2R R18, SRZ ;  /* 0x0000000000127805 */ /* 0x000fe4000001ff00 */
[----:B------:R-:W-:-:S02]  /*1900*/  CS2R R20, SRZ ;  /* 0x0000000000147805 */ /* 0x000fc4000001ff00 */
[----:B------:R-:W-:Y:S01]  /*1910*/  CS2R R22, SRZ ;  /* 0x0000000000167805 */ /* 0x000fe2000001ff00 */
[----:B------:R-:W-:Y:S01]  /*1920*/  ULOP3.LUT UR7, UR6, 0x10000, URZ, 0xfc, !UPT ;  /* 0x0001000006077892 */ /* 0x000fe2000f8efc3f */
[----:B------:R-:W-:Y:S01]  /*1930*/  CS2R R88, SRZ ;  /* 0x0000000000587805 */ /* 0x000fe2000001ff00 */
[----:B------:R-:W-:Y:S01]  /*1940*/  ULEA UR6, UR5, UR8, 0xa ;  /* 0x0000000805067291 */ /* 0x000fe2000f8e503f */
[----:B------:R-:W-:Y:S01]  /*1950*/  CS2R R90, SRZ ;  /* 0x00000000005a7805 */ /* 0x000fe2000001ff00 */
[----:B------:R-:W-:Y:S01]  /*1960*/  ULEA UR7, UR5, UR7, 0xa ;  /* 0x0000000705077291 */ /* 0x000fe2000f8e503f */
[----:B------:R-:W-:Y:S02]  /*1970*/  CS2R R94, SRZ ;  /* 0x00000000005e7805 */ /* 0x000fe4000001ff00 */
[----:B------:R-:W-:Y:S02]  /*1980*/  CS2R R92, SRZ ;  /* 0x00000000005c7805 */ /* 0x000fe4000001ff00 */
[----:B------:R-:W-:-:S02]  /*1990*/  CS2R R96, SRZ ;  /* 0x0000000000607805 */ /* 0x000fc4000001ff00 */
[----:B------:R-:W-:Y:S01]  /*19a0*/  CS2R R98, SRZ ;  /* 0x0000000000627805 */ /* 0x000fe2000001ff00 */
[----:B------:R-:W-:Y:S01]  /*19b0*/  UMOV UR12, UR6 ;  /* 0x00000006000c7c82 */ /* 0x000fe20008000000 */
[----:B------:R-:W-:Y:S01]  /*19c0*/  CS2R R100, SRZ ;  /* 0x0000000000647805 */ /* 0x000fe2000001ff00 */
[----:B------:R-:W-:Y:S01]  /*19d0*/  UMOV UR14, UR7 ;  /* 0x00000007000e7c82 */ /* 0x000fe20008000000 */
[----:B------:R-:W-:Y:S01]  /*19e0*/  CS2R R102, SRZ ;  /* 0x0000000000667805 */ /* 0x000fe2000001ff00 */
[----:B------:R-:W-:Y:S01]  /*19f0*/  QGMMA.64x128x32.F32.E4M3.E4M3 R24, gdesc[UR12], RZ, !UPT ;  /* 0x01e000000c1879f3 */ /* 0x000fe2000c7008ff */
[----:B------:R-:W-:Y:S01]  /*1a00*/  UIADD3 UR12, UR6, 0x2, URZ ;  /* 0x00000002060c7890 */ /* 0x000fe2000fffe03f */
[----:B------:R-:W-:Y:S01]  /*1a10*/  CS2R R104, SRZ ;  /* 0x0000000000687805 */ /* 0x000fe2000001ff00 */
[----:B------:R-:W-:Y:S01]  /*1a20*/  UIADD3 UR14, UR7, 0x2, URZ ;  /* 0x00000002070e7890 */ /* 0x000fe2000fffe03f */
[----:B------:R-:W-:Y:S01]  /*1a30*/  CS2R R106, SRZ ;  /* 0x00000000006a7805 */ /* 0x000fe2000001ff00 */
[----:B------:R-:W-:Y:S01]  /*1a40*/  UMOV UR13, 0x40000040 ;  /* 0x40000040000d7882 */ /* 0x000fe20000000000 */
[----:B------:R-:W-:Y:S01]  /*1a50*/  UMOV UR15, 0x40000040 ;  /* 0x40000040000f7882 */ /* 0x000fe20000000000 */
        /* <DEDUP_REMOVED lines=16> */
[----:B------:R-:W-:Y:S02]  /*1b60*/  IMAD.MOV.U32 R141, RZ, RZ, RZ ;  /* 0x000000ffff8d7224 */ /* 0x000fe400078e00ff */
[----:B------:R-:W-:Y:S01]  /*1b70*/  IMAD.MOV.U32 R143, RZ, RZ, RZ ;  /* 0x000000ffff8f7224 */ /* 0x000fe200078e00ff */
[----:B------:R-:W-:Y:S01]  /*1b80*/  QGMMA.64x128x32.F32.E4M3.E4M3 R24, gdesc[UR12], R24 ;  /* 0x01e000000c1879f3 */ /* 0x000fe20008700818 */
[----:B------:R-:W-:Y:S02]  /*1b90*/  UIADD3 UR12, UR6, 0x4, URZ ;  /* 0x00000004060c7890 */ /* 0x000fe4000fffe03f */
[----:B------:R-:W-:Y:S01]  /*1ba0*/  UIADD3 UR14, UR7, 0x4, URZ ;  /* 0x00000004070e7890 */ /* 0x000fe2000fffe03f */
[----:B------:R-:W-:Y:S01]  /*1bb0*/  UMOV UR13, 0x40000040 ;  /* 0x40000040000d7882 */ /* 0x000fe20000000000 */
[----:B------:R-:W-:-:S07]  /*1bc0*/  UMOV UR15, 0x40000040 ;  /* 0x40000040000f7882 */ /* 0x000fce0000000000 */
[----:B------:R-:W-:Y:S01]  /*1bd0*/  QGMMA.64x128x32.F32.E4M3.E4M3 R24, gdesc[UR12], R24 ;  /* 0x01e000000c1879f3 */ /* 0x000fe20008700818 */
[----:B------:R-:W-:Y:S02]  /*1be0*/  UIADD3 UR14, UR7, 0x6, URZ ;  /* 0x00000006070e7890 */ /* 0x000fe4000fffe03f */
[----:B------:R-:W-:Y:S01]  /*1bf0*/  UIADD3 UR12, UR6, 0x6, URZ ;  /* 0x00000006060c7890 */ /* 0x000fe2000fffe03f */
[----:B------:R-:W-:Y:S01]  /*1c00*/  ULDC UR7, c[0x0][0x50c] ;  /* 0x0001430000077ab9 */ /* 0x000fe20000000800 */
[----:B------:R-:W-:Y:S01]  /*1c10*/  UMOV UR13, 0x40000040 ;  /* 0x40000040000d7882 */ /* 0x000fe20000000000 */
[----:B------:R-:W-:Y:S01]  /*1c20*/  UISETP.NE.AND UP0, UPT, UR7, 0x4, UPT ;  /* 0x000000040700788c */ /* 0x000fe2000bf05270 */
[----:B------:R-:W-:Y:S01]  /*1c30*/  UMOV UR15, 0x40000040 ;  /* 0x40000040000f7882 */ /* 0x000fe20000000000 */
[----:B------:R-:W-:Y:S02]  /*1c40*/  UMOV UR6, 0x4 ;  /* 0x0000000400067882 */ /* 0x000fe40000000000 */
[----:B------:R-:W-:-:S06]  /*1c50*/  USEL UR7, URZ, 0x1, UP0 ;  /* 0x000000013f077887 */ /* 0x000fcc0008000000 */
[----:B------:R-:W-:Y:S01]  /*1c60*/  ISETP.NE.AND P0, PT, RZ, UR7, PT ;  /* 0x00000007ff007c0c */ /* 0x000fe2000bf05270 */
[----:B------:R-:W-:-:S12]  /*1c70*/  QGMMA.64x128x32.F32.E4M3.E4M3 R24, gdesc[UR12], R24, gsb0 ;  /* 0x01e000000c1879f3 */ /* 0x000fd80008000818 */
[----:B------:R-:W-:Y:S05]  /*1c80*/  @!P0 BRA `(.L_x_22) ;  /* 0x0000000400088947 */ /* 0x000fea0003800000 */
[----:B------:R-:W-:Y:S02]  /*1c90*/  WARPGROUP.DEPBAR.LE gsb0, 0x0 ;  /* 0x00008000000079c5 */ /* 0x000fe40000010000 */
[----:B------:R-:W-:-:S01]  /*1ca0*/  FADD R143, RZ, R24 ;  /* 0x00000018ff8f7221 */ /* 0x000fc20000000000 */
[----:B------:R-:W-:Y:S01]  /*1cb0*/  FADD R138, RZ, R25 ;  /* 0x00000019ff8a7221 */ /* 0x000fe20000000000 */
        /* <DEDUP_REMOVED lines=62> */
[----:B------:R-:W-:-:S06]  /*20a0*/  UMOV UR6, URZ ;  /* 0x0000003f00067c82 */ /* 0x000fcc0008000000 */
.L_x_22:
[----:B------:R-:W-:-:S04]  /*20b0*/  UIADD3 UR18, UR5, 0x1, URZ ;  /* 0x0000000105127890 */ /* 0x000fc8000fffe03f */
[----:B------:R-:W-:-:S04]  /*20c0*/  UISETP.NE.AND UP0, UPT, UR18, 0x7, UPT ;  /* 0x000000071200788c */ /* 0x000fc8000bf05270 */
[----:B------:R-:W-:Y:S02]  /*20d0*/  USEL UR8, URZ, 0x1, UP0 ;  /* 0x000000013f087887 */ /* 0x000fe40008000000 */
[----:B------:R-:W-:Y:S02]  /*20e0*/  USEL UR18, UR18, URZ, UP0 ;  /* 0x0000003f12127287 */ /* 0x000fe40008000000 */
[----:B------:R-:W-:-:S06]  /*20f0*/  ULOP3.LUT UR8, UR4, UR8, URZ, 0x3c, !UPT ;  /* 0x0000000804087292 */ /* 0x000fcc000f8e3c3f */
[----:B------:R-:W-:Y:S01]  /*2100*/  IMAD.U32 R144, RZ, RZ, UR8 ;  /* 0x00000008ff907e24 */ /* 0x000fe2000f8e00ff */
[----:B------:R-:W-:-:S06]  /*2110*/  UMOV UR8, 0x1 ;  /* 0x0000000100087882 */ /* 0x000fcc0000000000 */
.L_x_17:
[----:B------:R-:W-:-:S04]  /*2120*/  UISETP.LT.AND UP0, UPT, UR9, 0x1, UPT ;  /* 0x000000010900788c */ /* 0x000fc8000bf01270 */
[----:B------:R-:W-:-:S04]  /*2130*/  USEL UR12, UR9, 0x1, UP0 ;  /* 0x00000001090c7887 */ /* 0x000fc80008000000 */
[----:B------:R-:W-:-:S04]  /*2140*/  UIADD3 UR12, UR9, -UR12, URZ ;  /* 0x8000000c090c7290 */ /* 0x000fc8000fffe03f */
[----:B------:R-:W-:-:S06]  /*2150*/  UISETP.GE.AND UP0, UPT, UR12, 0x1, UPT ;  /* 0x000000010c00788c */ /* 0x000fcc000bf06270 */
[----:B------:R-:W-:-:S13]  /*2160*/  PLOP3.LUT P0, PT, PT, PT, UP0, 0x80, 0x0 ;  /* 0x000000000000781c */ /* 0x000fda0003f0f008 */
[----:B------:R-:W-:Y:S05]  /*2170*/  @!P0 BRA `(.L_x_23) ;  /* 0x0000000800388947 */ /* 0x000fea0003800000 */
[----:B01----:R-:W-:Y:S01]  /*2180*/  IMAD.U32 R12, RZ, RZ, UR12 ;  /* 0x0000000cff0c7e24 */ /* 0x003fe2000f8e00ff */
[----:B------:R-:W-:Y:S01]  /*2190*/  ULDC UR19, c[0x0][0x50c] ;  /* 0x0001430000137ab9 */ /* 0x000fe20000000800 */
[----:B------:R-:W-:-:S07]  /*21a0*/  IMAD.U32 R13, RZ, RZ, UR5 ;  /* 0x00000005ff0d7e24 */ /* 0x000fce000f8e00ff */
.L_x_31:
[----:B------:R-:W-:-:S13]  /*21b0*/  ISETP.NE.AND P1, PT, R142, 0x3, PT ;  /* 0x000000038e00780c */ /* 0x000fda0003f25270 */
[----:B------:R-:W-:Y:S05]  /*21c0*/  @!P1 BRA `(.L_x_24) ;  /* 0x0000000000049947 */ /* 0x000fea0003800000 */
[----:B------:R-:W-:Y:S01]  /*21d0*/  BPT.TRAP 0x1 ;  /* 0x000000040000795c */ /* 0x000fe20000300000 */
.L_x_24:
[----:B------:R-:W0:Y:S01]  /*21e0*/  S2UR UR12, SR_CgaCtaId ;  /* 0x00000000000c79c3 */ /* 0x000e220000008800 */
[----:B------:R-:W-:Y:S01]  /*21f0*/  UMOV UR10, 0x400 ;  /* 0x00000400000a7882 */ /* 0x000fe20000000000 */
[----:B------:R-:W-:Y:S01]  /*2200*/  SHF.L.U32 R140, R144, 0x1f, RZ ;  /* 0x0000001f908c7819 */ /* 0x000fe200000006ff */
[----:B0-----:R-:W-:-:S04]  /*2210*/  ULEA UR10, UR12, UR10, 0x18 ;  /* 0x0000000a0c0a7291 */ /* 0x001fc8000f8ec03f */
[----:B------:R-:W-:-:S09]  /*2220*/  ULEA UR12, UR18, UR10, 0x3 ;  /* 0x0000000a120c7291 */ /* 0x000fd2000f8e183f */
[----:B------:R0:W1:Y:S01]  /*2230*/  SYNCS.PHASECHK.TRANS64.TRYWAIT P0, [UR12], R140 ;  /* 0x0000008cff0075a7 */ /* 0x000062000800014c */
[----:B------:R-:W-:Y:S05]  /*2240*/  @!P1 BRA `(.L_x_25) ;  /* 0x0000000000049947 */ /* 0x000fea0003800000 */
[----:B------:R-:W-:Y:S01]  /*2250*/  BPT.TRAP 0x1 ;  /* 0x000000040000795c */ /* 0x000fe20000300000 */
.L_x_25:
[----:B-1----:R-:W-:Y:S05]  /*2260*/  @P0 BRA `(.L_x_26) ;  /* 0x0000000000080947 */ /* 0x002fea0003800000 */
[----:B------:R-:W1:Y:S02]  /*2270*/  SYNCS.PHASECHK.TRANS64.TRYWAIT P0, [UR12], R140 ;  /* 0x0000008cff0075a7 */ /* 0x000e64000800014c */
[----:B-1----:R-:W-:Y:S05]  /*2280*/  @!P0 BRA `(.L_x_27) ;  /* 0x0000007400588947 */ /* 0x002fea0003800000 */
.L_x_26:
[----:B------:R-:W-:Y:S01]  /*2290*/  UIADD3 UR12, UR10, 0x1c180, URZ ;  /* 0x0001c1800a0c7890 */ /* 0x000fe2000fffe03f */
[----:B------:R-:W-:Y:S01]  /*22a0*/  WARPGROUP.ARRIVE ;  /* 0x00000000000079c5 */ /* 0x000fe20000000000 */
[----:B------:R-:W-:Y:S02]  /*22b0*/  UISETP.NE.AND UP0, UPT, UR7, URZ, UPT ;  /* 0x0000003f0700728c */ /* 0x000fe4000bf05270 */
[----:B------:R-:W-:Y:S02]  /*22c0*/  USHF.R.U32.HI UR12, URZ, 0x4, UR12 ;  /* 0x000000043f0c7899 */ /* 0x000fe4000801160c */
[----:B------:R-:W-:Y:S02]  /*22d0*/  USEL UR8, UR8, URZ, !UP0 ;  /* 0x0000003f08087287 */ /* 0x000fe4000c000000 */
[----:B------:R-:W-:Y:S02]  /*22e0*/  ULOP3.LUT UR12, UR12, 0x3fff, URZ, 0xc0, !UPT ;  /* 0x00003fff0c0c7892 */ /* 0x000fe4000f8ec03f */
[----:B------:R-:W-:-:S02]  /*22f0*/  UISETP.NE.U32.AND UP0, UPT, UR8, URZ, UPT ;  /* 0x0000003f0800728c */ /* 0x000fc4000bf05070 */
[----:B------:R-:W-:Y:S02]  /*2300*/  ULOP3.LUT UR7, UR11, 0x10000, URZ, 0xfc, !UPT ;  /* 0x000100000b077892 */ /* 0x000fe4000f8efc3f */
[----:B------:R-:W-:Y:S02]  /*2310*/  ULOP3.LUT UR8, UR12, 0x10000, URZ, 0xfc, !UPT ;  /* 0x000100000c087892 */ /* 0x000fe4000f8efc3f */
[----:B------:R-:W-:Y:S02]  /*2320*/  ULEA UR7, UR18, UR7, 0xa ;  /* 0x0000000712077291 */ /* 0x000fe4000f8e503f */
[----:B------:R-:W-:Y:S01]  /*2330*/  ULEA UR8, UR18, UR8, 0xa ;  /* 0x0000000812087291 */ /* 0x000fe2000f8e503f */
[----:B------:R-:W-:Y:S01]  /*2340*/  UMOV UR13, 0x40000040 ;  /* 0x40000040000d7882 */ /* 0x000fe20000000000 */
[----:B------:R-:W-:Y:S01]  /*2350*/  UMOV UR15, 0x40000040 ;  /* 0x40000040000f7882 */ /* 0x000fe20000000000 */
[----:B------:R-:W-:Y:S02]  /*2360*/  UIADD3 UR6, UR6, 0x4, URZ ;  /* 0x0000000406067890 */ /* 0x000fe4000fffe03f */
[----:B------:R-:W-:-:S02]  /*2370*/  UMOV UR12, UR7 ;  /* 0x00000007000c7c82 */ /* 0x000fc40008000000 */
[----:B------:R-:W-:Y:S02]  /*2380*/  UMOV UR14, UR8 ;  /* 0x00000008000e7c82 */ /* 0x000fe40008000000 */
[----:B------:R-:W-:Y:S01]  /*2390*/  QGMMA.64x128x32.F32.E4M3.E4M3 R24, gdesc[UR12], R24, UP0 ;  /* 0x01e000000c1879f3 */ /* 0x000fe2000bf00818 */
[----:B------:R-:W-:Y:S02]  /*23a0*/  UIADD3 UR12, UR7, 0x2, URZ ;  /* 0x00000002070c7890 */ /* 0x000fe4000fffe03f */
[----:B------:R-:W-:Y:S01]  /*23b0*/  UIADD3 UR14, UR8, 0x2, URZ ;  /* 0x00000002080e7890 */ /* 0x000fe2000fffe03f */
[----:B------:R-:W-:Y:S01]  /*23c0*/  UMOV UR13, 0x40000040 ;  /* 0x40000040000d7882 */ /* 0x000fe20000000000 */
[----:B------:R-:W-:Y:S01]  /*23d0*/  UMOV UR15, 0x40000040 ;  /* 0x40000040000f7882 */ /* 0x000fe20000000000 */
[----:B------:R-:W-:-:S06]  /*23e0*/  UISETP.NE.AND UP0, UPT, UR6, UR19, UPT ;  /* 0x000000130600728c */ /* 0x000fcc000bf05270 */
        /* <DEDUP_REMOVED lines=8> */
[----:B------:R-:W-:Y:S01]  /*2470*/  UMOV UR13, 0x40000040 ;  /* 0x40000040000d7882 */ /* 0x000fe20000000000 */
[----:B------:R-:W-:Y:S01]  /*2480*/  UMOV UR15, 0x40000040 ;  /* 0x40000040000f7882 */ /* 0x000fe20000000000 */
[----:B------:R-:W-:-:S06]  /*2490*/  USEL UR7, URZ, 0x1, UP0 ;  /* 0x000000013f077887 */ /* 0x000fcc0008000000 */
[----:B------:R-:W-:Y:S01]  /*24a0*/  ISETP.NE.AND P0, PT, RZ, UR7, PT ;  /* 0x00000007ff007c0c */ /* 0x000fe2000bf05270 */
[----:B------:R-:W-:Y:S03]  /*24b0*/  QGMMA.64x128x32.F32.E4M3.E4M3 R24, gdesc[UR12], R24, gsb0 ;  /* 0x01e000000c1879f3 */ /* 0x000fe60008000818 */
[----:B------:R-:W-:-:S09]  /*24c0*/  WARPGROUP.DEPBAR.LE gsb0, 0x1 ;  /* 0x00008000000079c5 */ /* 0x000fd20000010100 */
[----:B------:R-:W-:Y:S05]  /*24d0*/  @!P0 BRA `(.L_x_28) ;  /* 0x0000000400088947 */ /* 0x000fea0003800000 */
[----:B------:R-:W-:Y:S02]  /*24e0*/  WARPGROUP.DEPBAR.LE gsb0, 0x0 ;  /* 0x00008000000079c5 */ /* 0x000fe40000010000 */
[----:B------:R-:W-:-:S01]  /*24f0*/  FADD R143, R24, R143 ;  /* 0x0000008f188f7221 */ /* 0x000fc20000000000 */
[----:B------:R-:W-:Y:S01]  /*2500*/  FADD R138, R25, R138 ;  /* 0x0000008a198a7221 */ /* 0x000fe20000000000 */
        /* <DEDUP_REMOVED lines=62> */
[----:B------:R-:W-:-:S06]  /*28f0*/  UMOV UR6, URZ ;  /* 0x0000003f00067c82 */ /* 0x000fcc0008000000 */
.L_x_28:
[----:B------:R-:W-:Y:S05]  /*2900*/  @!P1 BRA `(.L_x_29) ;  /* 0x0000000000049947 */ /* 0x000fea0003800000 */
[----:B------:R-:W-:Y:S01]  /*2910*/  BPT.TRAP 0x1 ;  /* 0x000000040000795c */ /* 0x000fe20000300000 */
.L_x_29:
[----:B------:R-:W-:-:S13]  /*2920*/  ISETP.NE.AND P0, PT, R6, RZ, PT ;  /* 0x000000ff0600720c */ /* 0x000fda0003f05270 */
[----:B01----:R-:W-:-:S05]  /*2930*/  @P0 LEA R140, R13, UR10, 0x3 ;  /* 0x0000000a0d8c0c11 */ /* 0x003fca000f8e18ff */
[----:B------:R-:W-:-:S05]  /*2940*/  @P0 VIADD R140, R140, 0x38 ;  /* 0x000000388c8c0836 */ /* 0x000fca0000000000 */
[----:B------:R-:W-:-:S04]  /*2950*/  @P0 PRMT R140, R5, 0x654, R140 ;  /* 0x00000654058c0816 */ /* 0x000fc8000000008c */
[----:B------:R0:W-:Y:S01]  /*2960*/  @P0 SYNCS.ARRIVE.TRANS64.RED.A1T0 RZ, [R140+URZ], RZ ;  /* 0x000000ff8cff09a7 */ /* 0x0001e2000810043f */
[----:B------:R-:W-:-:S13]  /*2970*/  ISETP.GT.U32.AND P0, PT, R4, 0x1, PT ;  /* 0x000000010400780c */ /* 0x000fda0003f04070 */
[----:B0-----:R-:W-:Y:S05]  /*2980*/  @P0 BRA `(.L_x_30) ;  /* 0x0000000000040947 */ /* 0x001fea0003800000 */
[----:B------:R-:W-:Y:S01]  /*2990*/  BPT.TRAP 0x1 ;  /* 0x000000040000795c */ /* 0x000fe20000300000 */
.L_x_30:
[----:B------:R-:W-:Y:S01]  /*29a0*/  UIADD3 UR18, UR18, 0x1, URZ ;  /* 0x0000000112127890 */ /* 0x000fe2000fffe03f */
[C---:B------:R-:W-:Y:S01]  /*29b0*/  ISETP.GT.AND P1, PT, R12.reuse, 0x1, PT ;  /* 0x000000010c00780c */ /* 0x040fe20003f24270 */
[----:B------:R-:W-:Y:S02]  /*29c0*/  VIADD R13, R13, 0x1 ;  /* 0x000000010d0d7836 */ /* 0x000fe40000000000 */
[----:B------:R-:W-:Y:S01]  /*29d0*/  UISETP.NE.AND UP0, UPT, UR18, 0x7, UPT ;  /* 0x000000071200788c */ /* 0x000fe2000bf05270 */
[----:B------:R-:W-:Y:S02]  /*29e0*/  VIADD R12, R12, 0xffffffff ;  /* 0xffffffff0c0c7836 */ /* 0x000fe40000000000 */
[C---:B------:R-:W-:Y:S01]  /*29f0*/  ISETP.NE.AND P0, PT, R13.reuse, 0x7, PT ;  /* 0x000000070d00780c */ /* 0x040fe20003f05270 */
[----:B------:R-:W-:Y:S02]  /*2a00*/  USEL UR8, URZ, 0x1, UP0 ;  /* 0x000000013f087887 */ /* 0x000fe40008000000 */
[----:B------:R-:W-:Y:S01]  /*2a10*/  USEL UR18, UR18, URZ, UP0 ;  /* 0x0000003f12127287 */ /* 0x000fe20008000000 */
[----:B------:R-:W-:-:S03]  /*2a20*/  SEL R13, R13, RZ, P0 ;  /* 0x000000ff0d0d7207 */ /* 0x000fc60000000000 */
[----:B------:R-:W-:Y:S01]  /*2a30*/  LOP3.LUT R144, R144, UR8, RZ, 0x3c, !PT ;  /* 0x0000000890907c12 */ /* 0x000fe2000f8e3cff */
[----:B------:R-:W-:Y:S01]  /*2a40*/  UMOV UR8, 0x1 ;  /* 0x0000000100087882 */ /* 0x000fe20000000000 */
[----:B------:R-:W-:Y:S06]  /*2a50*/  @P1 BRA `(.L_x_31) ;  /* 0xfffffff400d41947 */ /* 0x000fec000383ffff */
.L_x_23:
[----:B------:R-:W-:Y:S01]  /*2a60*/  UISETP.NE.AND UP0, UPT, UR6, URZ, UPT ;  /* 0x0000003f0600728c */ /* 0x000fe2000bf05270 */
[----:B01----:R-:W0:Y:S03]  /*2a70*/  LDC R12, c[0x0][0x28c] ;  /* 0x0000a300ff0c7b82 */ /* 0x003e260000000800 */
[----:B------:R-:W-:-:S06]  /*2a80*/  USEL UR6, URZ, 0x1, !UP0 ;  /* 0x000000013f067887 */ /* 0x000fcc000c000000 */
[----:B------:R-:W-:Y:S02]  /*2a90*/  ISETP.NE.AND P0, PT, RZ, UR6, PT ;  /* 0x00000006ff007c0c */ /* 0x000fe4000bf05270 */
[----:B0-----:R-:W-:-:S11]  /*2aa0*/  ISETP.GE.AND P1, PT, R12, 0x1, PT ;  /* 0x000000010c00780c */ /* 0x001fd60003f26270 */
[----:B------:R-:W-:Y:S05]  /*2ab0*/  @!P0 BRA `(.L_x_32) ;  /* 0x0000000400048947 */ /* 0x000fea0003800000 */
[----:B------:R-:W-:Y:S02]  /*2ac0*/  WARPGROUP.DEPBAR.LE gsb0, 0x0 ;  /* 0x00008000000079c5 */ /* 0x000fe40000010000 */
[----:B------:R-:W-:Y:S01]  /*2ad0*/  FADD R143, R24, R143 ;  /* 0x0000008f188f7221 */ /* 0x000fe20000000000 */
        /* <DEDUP_REMOVED lines=62> */
[----:B------:R-:W-:-:S07]  /*2ec0*/  FADD R16, R16, R87 ;  /* 0x0000005710107221 */ /* 0x000fce0000000000 */
.L_x_32:
[----:B------:R-:W-:Y:S02]  /*2ed0*/  WARPGROUP.DEPBAR.LE gsb0, 0x0 ;  /* 0x00008000000079c5 */ /* 0x000fe40000010000 */
[----:B------:R-:W-:Y:S05]  /*2ee0*/  @!P1 BRA `(.L_x_33) ;  /* 0x00000000005c9947 */ /* 0x000fea0003800000 */
[----:B------:R-:W-:-:S13]  /*2ef0*/  ISETP.NE.AND P0, PT, R142, 0x3, PT ;  /* 0x000000038e00780c */ /* 0x000fda0003f05270 */
[----:B------:R-:W-:Y:S05]  /*2f00*/  @!P0 BRA `(.L_x_34) ;  /* 0x0000000000048947 */ /* 0x000fea0003800000 */
[----:B------:R-:W-:Y:S01]  /*2f10*/  BPT.TRAP 0x1 ;  /* 0x000000040000795c */ /* 0x000fe20000300000 */
.L_x_34:
[----:B------:R-:W-:Y:S01]  /*2f20*/  ISETP.NE.AND P0, PT, R6, RZ, PT ;  /* 0x000000ff0600720c */ /* 0x000fe20003f05270 */
[----:B------:R-:W-:Y:S01]  /*2f30*/  BSSY B0, `(.L_x_35) ;  /* 0x0000010000007945 */ /* 0x000fe20003800000 */
[----:B------:R-:W-:-:S11]  /*2f40*/  ISETP.GT.U32.AND P1, PT, R4, 0x1, PT ;  /* 0x000000010400780c */ /* 0x000fd60003f24070 */
[----:B------:R-:W-:Y:S05]  /*2f50*/  @!P0 BRA `(.L_x_36) ;  /* 0x0000000000348947 */ /* 0x000fea0003800000 */
[----:B------:R-:W-:-:S04]  /*2f60*/  UISETP.LT.AND UP0, UPT, UR9, 0x1, UPT ;  /* 0x000000010900788c */ /* 0x000fc8000bf01270 */
[----:B------:R-:W-:-:S04]  /*2f70*/  USEL UR8, UR9, 0x1, UP0 ;  /* 0x0000000109087887 */ /* 0x000fc80008000000 */
[----:B------:R-:W-:-:S04]  /*2f80*/  UIADD3 UR8, UR5, UR9, -UR8 ;  /* 0x0000000905087290 */ /* 0x000fc8000fffe808 */
[----:B------:R-:W-:-:S04]  /*2f90*/  UIMAD.WIDE.U32 UR6, UR8, 0x24924925, URZ ;  /* 0x24924925080678a5 */ /* 0x000fc8000f8e003f */
[----:B------:R-:W-:-:S04]  /*2fa0*/  UIADD3 UR6, UR8, -UR7, URZ ;  /* 0x8000000708067290 */ /* 0x000fc8000fffe03f */
[----:B------:R-:W-:-:S04]  /*2fb0*/  ULEA.HI UR6, UR6, UR7, URZ, 0x1f ;  /* 0x0000000706067291 */ /* 0x000fc8000f8ff83f */
[----:B------:R-:W-:-:S04]  /*2fc0*/  USHF.R.U32.HI UR6, URZ, 0x2, UR6 ;  /* 0x000000023f067899 */ /* 0x000fc80008011606 */
[----:B------:R-:W-:-:S04]  /*2fd0*/  UIMAD UR6, UR6, -0x7, UR8 ;  /* 0xfffffff9060678a4 */ /* 0x000fc8000f8e0208 */
[----:B------:R-:W-:-:S04]  /*2fe0*/  ULEA UR6, UR6, UR10, 0x3 ;  /* 0x0000000a06067291 */ /* 0x000fc8000f8e183f */
[----:B------:R-:W-:-:S06]  /*2ff0*/  UIADD3 UR6, UR6, 0x38, URZ ;  /* 0x0000003806067890 */ /* 0x000fcc000fffe03f */
[----:B------:R-:W-:-:S05]  /*3000*/  IMAD.U32 R12, RZ, RZ, UR6 ;  /* 0x00000006ff0c7e24 */ /* 0x000fca000f8e00ff */
[----:B------:R-:W-:-:S04]  /*3010*/  PRMT R12, R5, 0x654, R12 ;  /* 0x00000654050c7816 */ /* 0x000fc8000000000c */
[----:B------:R0:W-:Y:S03]  /*3020*/  SYNCS.ARRIVE.TRANS64.RED.A1T0 RZ, [R12+URZ], RZ ;  /* 0x000000ff0cff79a7 */ /* 0x0001e6000810043f */
.L_x_36:
[----:B------:R-:W-:Y:S05]  /*3030*/  BSYNC B0 ;  /* 0x0000000000007941 */ /* 0x000fea0003800000 */
.L_x_35:
[----:B------:R-:W-:Y:S05]  /*3040*/  @P1 BRA `(.L_x_33) ;  /* 0x0000000000041947 */ /* 0x000fea0003800000 */
[----:B------:R-:W-:Y:S01]  /*3050*/  BPT.TRAP 0x1 ;  /* 0x000000040000795c */ /* 0x000fe20000300000 */
.L_x_33:
[----:B------:R-:W1:Y:S01]  /*3060*/  LDC R26, c[0x0][0x288] ;  /* 0x0000a200ff1a7b82 */ /* 0x000e620000000800 */
[--C-:B0-----:R-:W-:Y:S01]  /*3070*/  SHF.R.U32.HI R12, RZ, 0x2, R0.reuse ;  /* 0x00000002ff0c7819 */ /* 0x101fe20000011600 */
[----:B------:R-:W-:Y:S01]  /*3080*/  UIADD3 UR8, UR9, UR5, URZ ;  /* 0x0000000509087290 */ /* 0x000fe2000fffe03f */
[----:B------:R-:W-:Y:S01]  /*3090*/  SHF.R.U32.HI R25, RZ, 0x7, R0 ;  /* 0x00000007ff197819 */ /* 0x000fe20000011600 */
[----:B------:R-:W-:Y:S01]  /*30a0*/  IMAD.SHL.U32 R29, R11, 0x80, RZ ;  /* 0x000000800b1d7824 */ /* 0x000fe200078e00ff */
[----:B------:R-:W-:Y:S01]  /*30b0*/  LOP3.LUT R13, R12, 0x7, RZ, 0xc0, !PT ;  /* 0x000000070c0d7812 */ /* 0x000fe200078ec0ff */
[----:B------:R-:W-:Y:S01]  /*30c0*/  UISETP.GT.U32.AND UP0, UPT, UR8, 0x6, UPT ;  /* 0x000000060800788c */ /* 0x000fe2000bf04070 */
[----:B------:R-:W-:Y:S01]  /*30d0*/  LOP3.LUT R24, R0, 0x60, RZ, 0xc0, !PT ;  /* 0x0000006000187812 */ /* 0x000fe200078ec0ff */
[----:B------:R-:W-:Y:S01]  /*30e0*/  UIMAD.WIDE.U32 UR6, UR8, 0x24924925, URZ ;  /* 0x24924925080678a5 */ /* 0x000fe2000f8e003f */
[----:B------:R-:W-:Y:S01]  /*30f0*/  LOP3.LUT R12, R25, 0x1, RZ, 0xc0, !PT ;  /* 0x00000001190c7812 */ /* 0x000fe200078ec0ff */
[----:B------:R-:W-:Y:S01]  /*3100*/  IMAD.SHL.U32 R31, R10, 0x80, RZ ;  /* 0x000000800a1f7824 */ /* 0x000fe200078e00ff */
[----:B------:R-:W-:Y:S01]  /*3110*/  SHF.R.U32.HI R28, RZ, 0x1, R24 ;  /* 0x00000001ff1c7819 */ /* 0x000fe20000011618 */
[----:B------:R-:W-:Y:S01]  /*3120*/  ULDC UR12, c[0x0][0x284] ;  /* 0x0000a100000c7ab9 */ /* 0x000fe20000000800 */
[----:B------:R-:W-:Y:S01]  /*3130*/  UISETP.LT.U32.AND UP0, UPT, UR9, 0x7, UP0 ;  /* 0x000000070900788c */ /* 0x000fe20008701070 */
[----:B------:R-:W-:Y:S01]  /*3140*/  IMAD.SHL.U32 R24, R12, 0x40, RZ ;  /* 0x000000400c187824 */ /* 0x000fe200078e00ff */
[----:B------:R-:W-:Y:S01]  /*3150*/  IADD3 R25, RZ, -R28, -R13 ;  /* 0x8000001cff197210 */ /* 0x000fe20007ffe80d */
[----:B------:R-:W-:Y:S01]  /*3160*/  UIADD3 UR5, UR8, -UR7, URZ ;  /* 0x8000000708057290 */ /* 0x000fe2000fffe03f */
[----:B------:R-:W-:Y:S01]  /*3170*/  SHF.R.S32.HI R34, RZ, 0x1f, R7 ;  /* 0x0000001fff227819 */ /* 0x000fe20000011407 */
[----:B------:R-:W-:Y:S01]  /*3180*/  UISETP.GE.U32.AND UP1, UPT, UR9, 0x7, UPT ;  /* 0x000000070900788c */ /* 0x000fe2000bf26070 */
[----:B------:R-:W-:Y:S01]  /*3190*/  LOP3.LUT R13, R24, 0x40, R13, 0xe2, !PT ;  /* 0x00000040180d7812 */ /* 0x000fe200078ee20d */
[----:B------:R-:W-:Y:S01]  /*31a0*/  IMAD.SHL.U32 R24, R0, 0x2, RZ ;  /* 0x0000000200187824 */ /* 0x000fe200078e00ff */
[----:B------:R-:W-:Y:S01]  /*31b0*/  USEL UR6, URZ, 0x1, !UP0 ;  /* 0x000000013f067887 */ /* 0x000fe2000c000000 */
[----:B------:R-:W-:Y:S01]  /*31c0*/  IMAD R30, R12, -0x40, R25 ;  /* 0xffffffc00c1e7824 */ /* 0x000fe200078e0219 */
[----:B------:R-:W-:Y:S01]  /*31d0*/  LOP3.LUT R12, R0, 0x3, RZ, 0xc0, !PT ;  /* 0x00000003000c7812 */ /* 0x000fe200078ec0ff */
[----:B------:R-:W-:Y:S01]  /*31e0*/  ULEA.HI UR5, UR5, UR7, URZ, 0x1f ;  /* 0x0000000705057291 */ /* 0x000fe2000f8ff83f */
[C---:B-1----:R-:W-:Y:S01]  /*31f0*/  ISETP.GE.AND P0, PT, R29.reuse, R26, PT ;  /* 0x0000001a1d00720c */ /* 0x042fe20003f06270 */
[----:B------:R-:W-:Y:S01]  /*3200*/  ULDC.64 UR10, c[0x0][0x5d0] ;  /* 0x00017400000a7ab9 */ /* 0x000fe20000000a00 */
[----:B------:R-:W-:Y:S01]  /*3210*/  LOP3.LUT R24, R29, 0x6, R24, 0xf8, !PT ;  /* 0x000000061d187812 */ /* 0x000fe200078ef818 */
[----:B------:R-:W-:Y:S01]  /*3220*/  IMAD R32, R34, UR10, RZ ;  /* 0x0000000a22207c24 */ /* 0x000fe2000f8e02ff */
[C---:B------:R-:W-:Y:S01]  /*3230*/  ISETP.GE.OR P0, PT, R31.reuse, UR12, P0 ;  /* 0x0000000c1f007c0c */ /* 0x040fe20008706670 */
[----:B------:R-:W-:Y:S01]  /*3240*/  ULOP3.LUT UR4, UR4, UR6, URZ, 0x3c, !UPT ;  /* 0x0000000604047292 */ /* 0x000fe2000f8e3c3f */
[----:B------:R-:W-:Y:S01]  /*3250*/  SHF.R.S32.HI R25, RZ, 0x1f, R24 ;  /* 0x0000001fff197819 */ /* 0x000fe20000011418 */
[----:B------:R-:W-:Y:S01]  /*3260*/  USHF.R.U32.HI UR5, URZ, 0x2, UR5 ;  /* 0x000000023f057899 */ /* 0x000fe20008011605 */
[----:B------:R-:W-:Y:S01]  /*3270*/  IMAD R12, R12, -0x2, R26 ;  /* 0xfffffffe0c0c7824 */ /* 0x000fe200078e021a */
[----:B------:R-:W-:Y:S01]  /*3280*/  IADD3 R36, -R31, UR12, R30 ;  /* 0x0000000c1f247c10 */ /* 0x000fe2000fffe11e */
[----:B------:R-:W-:Y:S01]  /*3290*/  IMAD.WIDE R26, R10, 0x80, RZ ;  /* 0x000000800a1a7825 */ /* 0x000fe200078e02ff */
[----:B------:R-:W-:-:S02]  /*32a0*/  @UP1 ULOP3.LUT UR4, UR4, 0x1, UR5, 0x78, !UPT ;  /* 0x0000000104041892 */ /* 0x000fc4000f8e7805 */
[----:B------:R-:W-:Y:S01]  /*32b0*/  UIMAD UR5, UR5, -0x7, UR8 ;  /* 0xfffffff9050578a4 */ /* 0x000fe2000f8e0208 */
[C---:B------:R-:W-:Y:S01]  /*32c0*/  IMAD R33, R7.reuse, UR11, R32 ;  /* 0x0000000b07217c24 */ /* 0x040fe2000f8e0220 */
[----:B------:R-:W-:Y:S01]  /*32d0*/  LOP3.LUT R35, R26, R13, R28, 0xfe, !PT ;  /* 0x0000000d1a237212 */ /* 0x000fe200078efe1c */
[----:B------:R-:W-:-:S04]  /*32e0*/  IMAD.WIDE.U32 R10, R7, UR10, R24 ;  /* 0x0000000a070a7c25 */ /* 0x000fc8000f8e0018 */
[----:B------:R-:W-:Y:S02]  /*32f0*/  IMAD.IADD R11, R11, 0x1, R33 ;  /* 0x000000010b0b7824 */ /* 0x000fe400078e0221 */
[----:B------:R-:W-:Y:S02]  /*3300*/  IMAD.IADD R29, R12, 0x1, -R29 ;  /* 0x000000010c1d7824 */ /* 0x000fe400078e0a1d */
[----:B------:R-:W-:Y:S01]  /*3310*/  IMAD.MOV.U32 R28, RZ, RZ, -0x1 ;  /* 0xffffffffff1c7424 */ /* 0x000fe200078e00ff */
[----:B------:R-:W-:Y:S06]  /*3320*/  @P0 BRA `(.L_x_37) ;  /* 0x0000004400a40947 */ /* 0x000fec0003800000 */
[----:B------:R-:W0:Y:S01]  /*3330*/  LDC.64 R32, c[0x0][0x5c8] ;  /* 0x00017200ff207b82 */ /* 0x000e220000000a00 */
[----:B------:R-:W-:Y:S01]  /*3340*/  ULDC.64 UR6, c[0x0][0x5c0] ;  /* 0x0001700000067ab9 */ /* 0x000fe20000000a00 */
[----:B------:R-:W-:Y:S01]  /*3350*/  BSSY B0, `(.L_x_37) ;  /* 0x0000466000007945 */ /* 0x000fe20003800000 */
[-C--:B0-----:R-:W-:Y:S02]  /*3360*/  IMAD R12, R27, R32.reuse, RZ ;  /* 0x000000201b0c7224 */ /* 0x081fe400078e02ff */
[----:B------:R-:W-:-:S04]  /*3370*/  IMAD.WIDE.U32 R10, R35, R32, R10 ;  /* 0x00000020230a7225 */ /* 0x000fc800078e000a */
[----:B------:R-:W-:Y:S01]  /*3380*/  IMAD R31, R35, R33, R12 ;  /* 0x00000021231f7224 */ /* 0x000fe200078e020c */
[----:B------:R-:W-:Y:S02]  /*3390*/  LEA R13, P0, R32, R10, 0x3 ;  /* 0x0000000a200d7211 */ /* 0x000fe400078018ff */
[----:B------:R-:W-:Y:S01]  /*33a0*/  IADD3 R12, P1, R10, UR6, RZ ;  /* 0x000000060a0c7c10 */ /* 0x000fe2000ff3e0ff */
[----:B------:R-:W-:Y:S01]  /*33b0*/  IMAD.IADD R31, R11, 0x1, R31 ;  /* 0x000000010b1f7824 */ /* 0x000fe200078e021f */
[----:B------:R-:W-:-:S04]  /*33c0*/  IADD3 R10, P3, R13, UR6, RZ ;  /* 0x000000060d0a7c10 */ /* 0x000fc8000ff7e0ff */
[----:B------:R-:W-:Y:S02]  /*33d0*/  LEA.HI.X R11, R32, R31, R33, 0x3, P0 ;  /* 0x0000001f200b7211 */ /* 0x000fe400000f1c21 */
[----:B---3-5:R-:W-:Y:S02]  /*33e0*/  FSETP.NEU.AND P0, PT, R9, RZ, PT ;  /* 0x000000ff0900720b */ /* 0x028fe40003f0d000 */
[----:B------:R-:W-:Y:S02]  /*33f0*/  IADD3.X R13, R31, UR7, RZ, P1, !PT ;  /* 0x000000071f0d7c10 */ /* 0x000fe40008ffe4ff */
[----:B------:R-:W-:-:S09]  /*3400*/  IADD3.X R11, R11, UR7, RZ, P3, !PT ;  /* 0x000000070b0b7c10 */ /* 0x000fd20009ffe4ff */
[----:B------:R-:W-:Y:S05]  /*3410*/  @!P0 BRA `(.L_x_38) ;  /* 0x00000034005c8947 */ /* 0x000fea0003800000 */
[----:B------:R-:W-:Y:S01]  /*3420*/  ULDC.64 UR6, c[0x0][0x5b8] ;  /* 0x00016e0000067ab9 */ /* 0x000fe20000000a00 */
[----:B------:R-:W-:Y:S01]  /*3430*/  ISETP.GE.AND P0, PT, R36, 0x1, PT ;  /* 0x000000012400780c */ /* 0x000fe20003f06270 */
[----:B------:R-:W-:Y:S01]  /*3440*/  IMAD R32, R34, UR6, RZ ;  /* 0x0000000622207c24 */ /* 0x000fe2000f8e02ff */
[----:B------:R-:W-:Y:S01]  /*3450*/  ULDC.64 UR10, c[0x0][0x5a8] ;  /* 0x00016a00000a7ab9 */ /* 0x000fe20000000a00 */
[----:B------:R-:W-:Y:S01]  /*3460*/  IMAD.WIDE.U32 R30, R7, UR6, R24 ;  /* 0x00000006071e7c25 */ /* 0x000fe2000f8e0018 */
[----:B------:R-:W-:Y:S01]  /*3470*/  ISETP.LT.OR P4, PT, R29, 0x1, !P0 ;  /* 0x000000011d00780c */ /* 0x000fe20004781670 */
[----:B------:R-:W-:Y:S02]  /*3480*/  BSSY B1, `(.L_x_39) ;  /* 0x000000c000017945 */ /* 0x000fe40003800000 */
[----:B------:R-:W-:Y:S01]  /*3490*/  IMAD R7, R7, UR7, R32 ;  /* 0x0000000707077c24 */ /* 0x000fe2000f8e0220 */
[----:B------:R-:W-:-:S03]  /*34a0*/  ULDC.64 UR6, c[0x0][0x5b0] ;  /* 0x00016c0000067ab9 */ /* 0x000fc60000000a00 */
[----:B------:R-:W-:Y:S02]  /*34b0*/  IMAD.IADD R31, R31, 0x1, R7 ;  /* 0x000000011f1f7824 */ /* 0x000fe400078e0207 */
[----:B------:R-:W-:Y:S02]  /*34c0*/  IMAD R7, R27, UR6, RZ ;  /* 0x000000061b077c24 */ /* 0x000fe4000f8e02ff */
[----:B------:R-:W-:-:S04]  /*34d0*/  IMAD.WIDE.U32 R24, R35, UR6, R30 ;  /* 0x0000000623187c25 */ /* 0x000fc8000f8e001e */
[----:B------:R-:W-:Y:S01]  /*34e0*/  IMAD R7, R35, UR7, R7 ;  /* 0x0000000723077c24 */ /* 0x000fe2000f8e0207 */
[----:B------:R-:W-:-:S04]  /*34f0*/  IADD3 R24, P1, R24, UR10, RZ ;  /* 0x0000000a18187c10 */ /* 0x000fc8000ff3e0ff */
[--C-:B------:R-:W-:Y:S02]  /*3500*/  IADD3.X R25, R25, UR11, R7.reuse, P1, !PT ;  /* 0x0000000b19197c10 */ /* 0x100fe40008ffe407 */
[----:B------:R-:W-:Y:S01]  /*3510*/  PRMT R7, RZ, 0x7610, R7 ;  /* 0x00007610ff077816 */ /* 0x000fe20000000007 */
[----:B------:R-:W-:Y:S06]  /*3520*/  @P4 BRA `(.L_x_40) ;  /* 0x0000000000044947 */ /* 0x000fec0003800000 */
[----:B------:R0:W5:Y:S02]  /*3530*/  LDG.E.U8 R7, desc[UR16][R24.64] ;  /* 0x0000001018077981 */ /* 0x000164000c1e1100 */
.L_x_40:
[----:B------:R-:W-:Y:S05]  /*3540*/  BSYNC B1 ;  /* 0x0000000000017941 */ /* 0x000fea0003800000 */
.L_x_39:
[----:B-----5:R-:W-:Y:S01]  /*3550*/  LOP3.LUT R7, R7, 0xff, RZ, 0xc0, !PT ;  /* 0x000000ff07077812 */ /* 0x020fe200078ec0ff */
[----:B------:R-:W-:Y:S01]  /*3560*/  BSSY B1, `(.L_x_41) ;  /* 0x000000b000017945 */ /* 0x000fe20003800000 */
[----:B------:R-:W-:Y:S02]  /*3570*/  ISETP.LT.OR P3, PT, R29, 0x2, !P0 ;  /* 0x000000021d00780c */ /* 0x000fe40004761670 */
[----:B------:R-:W-:-:S05]  /*3580*/  F2FP.F16.E4M3.UNPACK_B R7, R7 ;  /* 0x00000007ff07723e */ /* 0x000fca00020006ff */
[----:B------:R-:W-:Y:S01]  /*3590*/  HADD2.F32 R32, -RZ, R7.H0_H0 ;  /* 0x20000007ff207230 */ /* 0x000fe20000004100 */
[----:B------:R-:W-:-:S04]  /*35a0*/  PRMT R7, RZ, 0x7610, R7 ;  /* 0x00007610ff077816 */ /* 0x000fc80000000007 */
[----:B------:R-:W-:-:S04]  /*35b0*/  FMUL R32, R32, R9 ;  /* 0x0000000920207220 */ /* 0x000fc80000400000 */
[----:B--2---:R-:W-:-:S05]  /*35c0*/  FFMA R32, R143, R8, R32 ;  /* 0x000000088f207223 */ /* 0x004fca0000000020 */
[----:B------:R-:W-:-:S05]  /*35d0*/  F2FP.SATFINITE.E4M3.F32.PACK_AB_MERGE_C R33, RZ, R32, RZ ;  /* 0x00000020ff21723e */ /* 0x000fca00048070ff */
[----:B------:R1:W-:Y:S01]  /*35e0*/  @!P4 STG.E.U8 desc[UR16][R12.64], R33 ;  /* 0x000000210c00c986 */ /* 0x0003e2000c101110 */
[----:B------:R-:W-:Y:S05]  /*35f0*/  @P3 BRA `(.L_x_42) ;  /* 0x0000000000043947 */ /* 0x000fea0003800000 */
[----:B------:R2:W5:Y:S02]  /*3600*/  LDG.E.U8 R7, desc[UR16][R24.64+0x1] ;  /* 0x0000011018077981 */ /* 0x000564000c1e1100 */
.L_x_42:
[----:B------:R-:W-:Y:S05]  /*3610*/  BSYNC B1 ;  /* 0x0000000000017941 */ /* 0x000fea0003800000 */
.L_x_41:
[----:B-----5:R-:W-:Y:S01]  /*3620*/  LOP3.LUT R7, R7, 0xff, RZ, 0xc0, !PT ;  /* 0x000000ff07077812 */ /* 0x020fe200078ec0ff */
[----:B------:R-:W-:Y:S01]  /*3630*/  BSSY B1, `(.L_x_43) ;  /* 0x0000013000017945 */ /* 0x000fe20003800000 */
[----:B-1----:R-:W-:Y:S02]  /*3640*/  IADD3 R33, P1, R35, 0x8, RZ ;  /* 0x0000000823217810 */ /* 0x002fe40007f3e0ff */
[----:B------:R-:W-:-:S03]  /*3650*/  F2FP.F16.E4M3.UNPACK_B R7, R7 ;  /* 0x00000007ff07723e */ /* 0x000fc600020006ff */
[----:B------:R-:W-:Y:S01]  /*3660*/  IMAD.X R27, RZ, RZ, R27, P1 ;  /* 0x000000ffff1b7224 */ /* 0x000fe200008e061b */
[----:B------:R-:W-:Y:S01]  /*3670*/  ISETP.GE.AND P1, PT, R36, 0x9, PT ;  /* 0x000000092400780c */ /* 0x000fe20003f26270 */
[----:B------:R-:W-:Y:S02]  /*3680*/  HADD2.F32 R26, -RZ, R7.H0_H0 ;  /* 0x20000007ff1a7230 */ /* 0x000fe40000004100 */
[----:B------:R-:W-:Y:S01]  /*3690*/  IMAD.WIDE.U32 R30, R33, UR6, R30 ;  /* 0x00000006211e7c25 */ /* 0x000fe2000f8e001e */
[----:B------:R-:W-:-:S03]  /*36a0*/  ISETP.LT.OR P5, PT, R29, 0x1, !P1 ;  /* 0x000000011d00780c */ /* 0x000fc60004fa1670 */
[----:B------:R-:W-:Y:S01]  /*36b0*/  FMUL R7, R26, R9 ;  /* 0x000000091a077220 */ /* 0x000fe20000400000 */
[----:B------:R-:W-:-:S03]  /*36c0*/  IMAD R26, R27, UR6, RZ ;  /* 0x000000061b1a7c24 */ /* 0x000fc6000f8e02ff */
[----:B------:R-:W-:Y:S01]  /*36d0*/  FFMA R7, R138, R8, R7 ;  /* 0x000000088a077223 */ /* 0x000fe20000000007 */
[----:B------:R-:W-:Y:S01]  /*36e0*/  IMAD R33, R33, UR7, R26 ;  /* 0x0000000721217c24 */ /* 0x000fe2000f8e021a */
[----:B------:R-:W-:-:S03]  /*36f0*/  IADD3 R26, P4, R30, UR10, RZ ;  /* 0x0000000a1e1a7c10 */ /* 0x000fc6000ff9e0ff */
[----:B------:R-:W-:Y:S02]  /*3700*/  F2FP.SATFINITE.E4M3.F32.PACK_AB_MERGE_C R35, RZ, R7, RZ ;  /* 0x00000007ff23723e */ /* 0x000fe400048070ff */
[----:B------:R-:W-:Y:S02]  /*3710*/  IADD3.X R27, R31, UR11, R33, P4, !PT ;  /* 0x0000000b1f1b7c10 */ /* 0x000fe4000a7fe421 */
[----:B------:R-:W-:Y:S01]  /*3720*/  PRMT R7, RZ, 0x7610, R7 ;  /* 0x00007610ff077816 */ /* 0x000fe20000000007 */
[----:B------:R1:W-:Y:S01]  /*3730*/  @!P3 STG.E.U8 desc[UR16][R12.64+0x1], R35 ;  /* 0x000001230c00b986 */ /* 0x0003e2000c101110 */
[----:B------:R-:W-:Y:S05]  /*3740*/  @P5 BRA `(.L_x_44) ;  /* 0x0000000000045947 */ /* 0x000fea0003800000 */
[----:B------:R3:W5:Y:S02]  /*3750*/  LDG.E.U8 R7, desc[UR16][R26.64] ;  /* 0x000000101a077981 */ /* 0x000764000c1e1100 */
.L_x_44:
[----:B------:R-:W-:Y:S05]  /*3760*/  BSYNC B1 ;  /* 0x0000000000017941 */ /* 0x000fea0003800000 */
.L_x_43:
[----:B-----5:R-:W-:Y:S01]  /*3770*/  LOP3.LUT R7, R7, 0xff, RZ, 0xc0, !PT ;  /* 0x000000ff07077812 */ /* 0x020fe200078ec0ff */
[----:B------:R-:W-:Y:S01]  /*3780*/  BSSY B1, `(.L_x_45) ;  /* 0x000000b000017945 */ /* 0x000fe20003800000 */
[----:B------:R-:W-:Y:S02]  /*3790*/  ISETP.LT.OR P3, PT, R29, 0x2, !P1 ;  /* 0x000000021d00780c */ /* 0x000fe40004f61670 */
[----:B------:R-:W-:-:S05]  /*37a0*/  F2FP.F16.E4M3.UNPACK_B R7, R7 ;  /* 0x00000007ff07723e */ /* 0x000fca00020006ff */
[----:B------:R-:W-:Y:S01]  /*37b0*/  HADD2.F32 R30, -RZ, R7.H0_H0 ;  /* 0x20000007ff1e7230 */ /* 0x000fe20000004100 */
[----:B------:R-:W-:-:S04]  /*37c0*/  PRMT R7, RZ, 0x7610, R7 ;  /* 0x00007610ff077816 */ /* 0x000fc80000000007 */
[----:B------:R-:W-:-:S04]  /*37d0*/  FMUL R30, R30, R9 ;  /* 0x000000091e1e7220 */ /* 0x000fc80000400000 */
[----:B------:R-:W-:-:S05]  /*37e0*/  FFMA R30, R141, R8, R30 ;  /* 0x000000088d1e7223 */ /* 0x000fca000000001e */
[----:B------:R-:W-:-:S05]  /*37f0*/  F2FP.SATFINITE.E4M3.F32.PACK_AB_MERGE_C R31, RZ, R30, RZ ;  /* 0x0000001eff1f723e */ /* 0x000fca00048070ff */
[----:B------:R4:W-:Y:S01]  /*3800*/  @!P5 STG.E.U8 desc[UR16][R10.64], R31 ;  /* 0x0000001f0a00d986 */ /* 0x0009e2000c101110 */
[----:B------:R-:W-:Y:S05]  /*3810*/  @P3 BRA `(.L_x_46) ;  /* 0x0000000000043947 */ /* 0x000fea0003800000 */
[----:B------:R0:W5:Y:S02]  /*3820*/  LDG.E.U8 R7, desc[UR16][R26.64+0x1] ;  /* 0x000001101a077981 */ /* 0x000164000c1e1100 */
.L_x_46:
[----:B------:R-:W-:Y:S05]  /*3830*/  BSYNC B1 ;  /* 0x0000000000017941 */ /* 0x000fea0003800000 */
.L_x_45:
[----:B-----5:R-:W-:Y:S01]  /*3840*/  LOP3.LUT R7, R7, 0xff, RZ, 0xc0, !PT ;  /* 0x000000ff07077812 */ /* 0x020fe200078ec0ff */
[----:B------:R-:W-:Y:S01]  /*3850*/  BSSY B1, `(.L_x_47) ;  /* 0x000000b000017945 */ /* 0x000fe20003800000 */
[----:B------:R-:W-:Y:S02]  /*3860*/  ISETP.LT.OR P4, PT, R29, 0x9, !P0 ;  /* 0x000000091d00780c */ /* 0x000fe40004781670 */
[----:B------:R-:W-:-:S05]  /*3870*/  F2FP.F16.E4M3.UNPACK_B R7, R7 ;  /* 0x00000007ff07723e */ /* 0x000fca00020006ff */
[----:B------:R-:W-:-:S05]  /*3880*/  HADD2.F32 R30, -RZ, R7.H0_H0 ;  /* 0x20000007ff1e7230 */ /* 0x000fca0000004100 */
[----:B------:R-:W-:-:S04]  /*3890*/  FMUL R7, R30, R9 ;  /* 0x000000091e077220 */ /* 0x000fc80000400000 */
[----:B------:R-:W-:-:S05]  /*38a0*/  FFMA R7, R136, R8, R7 ;  /* 0x0000000888077223 */ /* 0x000fca0000000007 */
[----:B----4-:R-:W-:Y:S02]  /*38b0*/  F2FP.SATFINITE.E4M3.F32.PACK_AB_MERGE_C R31, RZ, R7, RZ ;  /* 0x00000007ff1f723e */ /* 0x010fe400048070ff */
[----:B------:R-:W-:-:S03]  /*38c0*/  PRMT R7, RZ, 0x7610, R7 ;  /* 0x00007610ff077816 */ /* 0x000fc60000000007 */
[----:B------:R4:W-:Y:S01]  /*38d0*/  @!P3 STG.E.U8 desc[UR16][R10.64+0x1], R31 ;  /* 0x0000011f0a00b986 */ /* 0x0009e2000c101110 */
[----:B------:R-:W-:Y:S05]  /*38e0*/  @P4 BRA `(.L_x_48) ;  /* 0x0000000000044947 */ /* 0x000fea0003800000 */
[----:B------:R0:W5:Y:S02]  /*38f0*/  LDG.E.U8 R7, desc[UR16][R24.64+0x8] ;  /* 0x0000081018077981 */ /* 0x000164000c1e1100 */
.L_x_48:
[----:B------:R-:W-:Y:S05]  /*3900*/  BSYNC B1 ;  /* 0x0000000000017941 */ /* 0x000fea0003800000 */
.L_x_47:
        /* <DEDUP_REMOVED lines=8> */
[----:B----4-:R-:W-:-:S05]  /*3990*/  F2FP.SATFINITE.E4M3.F32.PACK_AB_MERGE_C R31, RZ, R30, RZ ;  /* 0x0000001eff1f723e */ /* 0x010fca00048070ff */
[----:B------:R4:W-:Y:S01]  /*39a0*/  @!P4 STG.E.U8 desc[UR16][R12.64+0x8], R31 ;  /* 0x0000081f0c00c986 */ /* 0x0009e2000c101110 */
[----:B------:R-:W-:Y:S05]  /*39b0*/  @P3 BRA `(.L_x_50) ;  /* 0x0000000000043947 */ /* 0x000fea0003800000 */
[----:B------:R0:W5:Y:S02]  /*39c0*/  LDG.E.U8 R7, desc[UR16][R24.64+0x9] ;  /* 0x0000091018077981 */ /* 0x000164000c1e1100 */
.L_x_50:
[----:B------:R-:W-:Y:S05]  /*39d0*/  BSYNC B1 ;  /* 0x0000000000017941 */ /* 0x000fea0003800000 */
.L_x_49:
        /* <DEDUP_REMOVED lines=12> */
.L_x_52:
[----:B------:R-:W-:Y:S05]  /*3aa0*/  BSYNC B1 ;  /* 0x0000000000017941 */ /* 0x000fea0003800000 */
.L_x_51:
        /* <DEDUP_REMOVED lines=12> */
.L_x_54:
[----:B------:R-:W-:Y:S05]  /*3b70*/  BSYNC B1 ;  /* 0x0000000000017941 */ /* 0x000fea0003800000 */
.L_x_53:
        /* <DEDUP_REMOVED lines=12> */
.L_x_56:
[----:B------:R-:W-:Y:S05]  /*3c40*/  BSYNC B1 ;  /* 0x0000000000017941 */ /* 0x000fea0003800000 */
.L_x_55:
        /* <DEDUP_REMOVED lines=12> */
.L_x_58:
[----:B------:R-:W-:Y:S05]  /*3d10*/  BSYNC B1 ;  /* 0x0000000000017941 */ /* 0x000fea0003800000 */
.L_x_57:
        /* <DEDUP_REMOVED lines=12> */
.L_x_60:
[----:B------:R-:W-:Y:S05]  /*3de0*/  BSYNC B1 ;  /* 0x0000000000017941 */ /* 0x000fea0003800000 */
.L_x_59:
        /* <DEDUP_REMOVED lines=12> */
.L_x_62:
[----:B------:R-:W-:Y:S05]  /*3eb0*/  BSYNC B1 ;  /* 0x0000000000017941 */ /* 0x000fea0003800000 */
.L_x_61:
        /* <DEDUP_REMOVED lines=12> */
.L_x_64:
[----:B------:R-:W-:Y:S05]  /*3f80*/  BSYNC B1 ;  /* 0x0000000000017941 */ /* 0x000fea0003800000 */
.L_x_63:
        /* <DEDUP_REMOVED lines=12> */
.L_x_66:
[----:B------:R-:W-:Y:S05]  /*4050*/  BSYNC B1 ;  /* 0x0000000000017941 */ /* 0x000fea0003800000 */
.L_x_65:
        /* <DEDUP_REMOVED lines=12> */
.L_x_68:
[----:B------:R-:W-:Y:S05]  /*4120*/  BSYNC B1 ;  /* 0x0000000000017941 */ /* 0x000fea0003800000 */
.L_x_67:
        /* <DEDUP_REMOVED lines=12> */
.L_x_70:
[----:B------:R-:W-:Y:S05]  /*41f0*/  BSYNC B1 ;  /* 0x0000000000017941 */ /* 0x000fea0003800000 */
.L_x_69:
        /* <DEDUP_REMOVED lines=12> */
.L_x_72:
[----:B------:R-:W-:Y:S05]  /*42c0*/  BSYNC B1 ;  /* 0x0000000000017941 */ /* 0x000fea0003800000 */
.L_x_71:
        /* <DEDUP_REMOVED lines=12> */
.L_x_74:
[----:B------:R-:W-:Y:S05]  /*4390*/  BSYNC B1 ;  /* 0x0000000000017941 */ /* 0x000fea0003800000 */
.L_x_73:
        /* <DEDUP_REMOVED lines=12> */
.L_x_76:
[----:B------:R-:W-:Y:S05]  /*4460*/  BSYNC B1 ;  /* 0x0000000000017941 */ /* 0x000fea0003800000 */
.L_x_75:
        /* <DEDUP_REMOVED lines=12> */
.L_x_78:
[----:B------:R-:W-:Y:S05]  /*4530*/  BSYNC B1 ;  /* 0x0000000000017941 */ /* 0x000fea0003800000 */
.L_x_77:
        /* <DEDUP_REMOVED lines=12> */
.L_x_80:
[----:B------:R-:W-:Y:S05]  /*4600*/  BSYNC B1 ;  /* 0x0000000000017941 */ /* 0x000fea0003800000 */
.L_x_79:
        /* <DEDUP_REMOVED lines=12> */
.L_x_82:
[----:B------:R-:W-:Y:S05]  /*46d0*/  BSYNC B1 ;  /* 0x0000000000017941 */ /* 0x000fea0003800000 */
.L_x_81:
        /* <DEDUP_REMOVED lines=12> */
.L_x_84:
[----:B------:R-:W-:Y:S05]  /*47a0*/  BSYNC B1 ;  /* 0x0000000000017941 */ /* 0x000fea0003800000 */
.L_x_83:
        /* <DEDUP_REMOVED lines=12> */
.L_x_86:
[----:B------:R-:W-:Y:S05]  /*4870*/  BSYNC B1 ;  /* 0x0000000000017941 */ /* 0x000fea0003800000 */
.L_x_85:
        /* <DEDUP_REMOVED lines=12> */
.L_x_88:
[----:B------:R-:W-:Y:S05]  /*4940*/  BSYNC B1 ;  /* 0x0000000000017941 */ /* 0x000fea0003800000 */
.L_x_87:
        /* <DEDUP_REMOVED lines=12> */
.L_x_90:
[----:B------:R-:W-:Y:S05]  /*4a10*/  BSYNC B1 ;  /* 0x0000000000017941 */ /* 0x000fea0003800000 */
.L_x_89:
        /* <DEDUP_REMOVED lines=12> */
.L_x_92:
[----:B------:R-:W-:Y:S05]  /*4ae0*/  BSYNC B1 ;  /* 0x0000000000017941 */ /* 0x000fea0003800000 */
.L_x_91:
        /* <DEDUP_REMOVED lines=12> */
.L_x_94:
[----:B------:R-:W-:Y:S05]  /*4bb0*/  BSYNC B1 ;  /* 0x0000000000017941 */ /* 0x000fea0003800000 */
.L_x_93:
        /* <DEDUP_REMOVED lines=12> */
.L_x_96:
[----:B------:R-:W-:Y:S05]  /*4c80*/  BSYNC B1 ;  /* 0x0000000000017941 */ /* 0x000fea0003800000 */
.L_x_95:
        /* <DEDUP_REMOVED lines=12> */
.L_x_98:
[----:B------:R-:W-:Y:S05]  /*4d50*/  BSYNC B1 ;  /* 0x0000000000017941 */ /* 0x000fea0003800000 */
.L_x_97:
        /* <DEDUP_REMOVED lines=12> */
.L_x_100:
[----:B------:R-:W-:Y:S05]  /*4e20*/  BSYNC B1 ;  /* 0x0000000000017941 */ /* 0x000fea0003800000 */
.L_x_99:
        /* <DEDUP_REMOVED lines=12> */
.L_x_102:
[----:B------:R-:W-:Y:S05]  /*4ef0*/  BSYNC B1 ;  /* 0x0000000000017941 */ /* 0x000fea0003800000 */
.L_x_101:
        /* <DEDUP_REMOVED lines=12> */
.L_x_104:
[----:B------:R-:W-:Y:S05]  /*4fc0*/  BSYNC B1 ;  /* 0x0000000000017941 */ /* 0x000fea0003800000 */
.L_x_103:
        /* <DEDUP_REMOVED lines=12> */
.L_x_106:
[----:B------:R-:W-:Y:S05]  /*5090*/  BSYNC B1 ;  /* 0x0000000000017941 */ /* 0x000fea0003800000 */
.L_x_105:
        /* <DEDUP_REMOVED lines=12> */
.L_x_108:
[----:B------:R-:W-:Y:S05]  /*5160*/  BSYNC B1 ;  /* 0x0000000000017941 */ /* 0x000fea0003800000 */
.L_x_107:
        /* <DEDUP_REMOVED lines=12> */
.L_x_110:
[----:B------:R-:W-:Y:S05]  /*5230*/  BSYNC B1 ;  /* 0x0000000000017941 */ /* 0x000fea0003800000 */
.L_x_109:
        /* <DEDUP_REMOVED lines=12> */
.L_x_112:
[----:B------:R-:W-:Y:S05]  /*5300*/  BSYNC B1 ;  /* 0x0000000000017941 */ /* 0x000fea0003800000 */
.L_x_111:
        /* <DEDUP_REMOVED lines=12> */
.L_x_114:
[----:B------:R-:W-:Y:S05]  /*53d0*/  BSYNC B1 ;  /* 0x0000000000017941 */ /* 0x000fea0003800000 */
.L_x_113:
        /* <DEDUP_REMOVED lines=12> */
.L_x_116:
[----:B------:R-:W-:Y:S05]  /*54a0*/  BSYNC B1 ;  /* 0x0000000000017941 */ /* 0x000fea0003800000 */
.L_x_115:
        /* <DEDUP_REMOVED lines=12> */
.L_x_118:
[----:B------:R-:W-:Y:S05]  /*5570*/  BSYNC B1 ;  /* 0x0000000000017941 */ /* 0x000fea0003800000 */
.L_x_117:
        /* <DEDUP_REMOVED lines=12> */
.L_x_120:
[----:B------:R-:W-:Y:S05]  /*5640*/  BSYNC B1 ;  /* 0x0000000000017941 */ /* 0x000fea0003800000 */
.L_x_119:
        /* <DEDUP_REMOVED lines=12> */
.L_x_122:
[----:B------:R-:W-:Y:S05]  /*5710*/  BSYNC B1 ;  /* 0x0000000000017941 */ /* 0x000fea0003800000 */
.L_x_121:
        /* <DEDUP_REMOVED lines=12> */
.L_x_124:
[----:B------:R-:W-:Y:S05]  /*57e0*/  BSYNC B1 ;  /* 0x0000000000017941 */ /* 0x000fea0003800000 */
.L_x_123:
        /* <DEDUP_REMOVED lines=12> */
.L_x_126:
[----:B------:R-:W-:Y:S05]  /*58b0*/  BSYNC B1 ;  /* 0x0000000000017941 */ /* 0x000fea0003800000 */
.L_x_125:
        /* <DEDUP_REMOVED lines=12> */
.L_x_128:
[----:B------:R-:W-:Y:S05]  /*5980*/  BSYNC B1 ;  /* 0x0000000000017941 */ /* 0x000fea0003800000 */
.L_x_127:
        /* <DEDUP_REMOVED lines=12> */
.L_x_130:
[----:B------:R-:W-:Y:S05]  /*5a50*/  BSYNC B1 ;  /* 0x0000000000017941 */ /* 0x000fea0003800000 */
.L_x_129:
        /* <DEDUP_REMOVED lines=12> */
.L_x_132:
[----:B------:R-:W-:Y:S05]  /*5b20*/  BSYNC B1 ;  /* 0x0000000000017941 */ /* 0x000fea0003800000 */
.L_x_131:
        /* <DEDUP_REMOVED lines=12> */
.L_x_134:
[----:B------:R-:W-:Y:S05]  /*5bf0*/  BSYNC B1 ;  /* 0x0000000000017941 */ /* 0x000fea0003800000 */
.L_x_133:
        /* <DEDUP_REMOVED lines=12> */
.L_x_136:
[----:B------:R-:W-:Y:S05]  /*5cc0*/  BSYNC B1 ;  /* 0x0000000000017941 */ /* 0x000fea0003800000 */
.L_x_135:
        /* <DEDUP_REMOVED lines=12> */
.L_x_138:
[----:B------:R-:W-:Y:S05]  /*5d90*/  BSYNC B1 ;  /* 0x0000000000017941 */ /* 0x000fea0003800000 */
.L_x_137:
        /* <DEDUP_REMOVED lines=12> */
.L_x_140:
[----:B------:R-:W-:Y:S05]  /*5e60*/  BSYNC B1 ;  /* 0x0000000000017941 */ /* 0x000fea0003800000 */
.L_x_139:
        /* <DEDUP_REMOVED lines=12> */
.L_x_142:
[----:B------:R-:W-:Y:S05]  /*5f30*/  BSYNC B1 ;  /* 0x0000000000017941 */ /* 0x000fea0003800000 */
.L_x_141:
        /* <DEDUP_REMOVED lines=12> */
.L_x_144:
[----:B------:R-:W-:Y:S05]  /*6000*/  BSYNC B1 ;  /* 0x0000000000017941 */ /* 0x000fea0003800000 */
.L_x_143:
        /* <DEDUP_REMOVED lines=12> */
.L_x_146:
[----:B------:R-:W-:Y:S05]  /*60d0*/  BSYNC B1 ;  /* 0x0000000000017941 */ /* 0x000fea0003800000 */
.L_x_145:
        /* <DEDUP_REMOVED lines=12> */
.L_x_148:
[----:B------:R-:W-:Y:S05]  /*61a0*/  BSYNC B1 ;  /* 0x0000000000017941 */ /* 0x000fea0003800000 */
.L_x_147:
        /* <DEDUP_REMOVED lines=12> */
.L_x_150:
[----:B------:R-:W-:Y:S05]  /*6270*/  BSYNC B1 ;  /* 0x0000000000017941 */ /* 0x000fea0003800000 */
.L_x_149:
        /* <DEDUP_REMOVED lines=12> */
.L_x_152:
[----:B------:R-:W-:Y:S05]  /*6340*/  BSYNC B1 ;  /* 0x0000000000017941 */ /* 0x000fea0003800000 */
.L_x_151:
        /* <DEDUP_REMOVED lines=12> */
.L_x_154:
[----:B------:R-:W-:Y:S05]  /*6410*/  BSYNC B1 ;  /* 0x0000000000017941 */ /* 0x000fea0003800000 */
.L_x_153:
        /* <DEDUP_REMOVED lines=12> */
.L_x_156:
[----:B------:R-:W-:Y:S05]  /*64e0*/  BSYNC B1 ;  /* 0x0000000000017941 */ /* 0x000fea0003800000 */
.L_x_155:
        /* <DEDUP_REMOVED lines=8> */
[----:B0-----:R-:W-:-:S05]  /*6570*/  F2FP.SATFINITE.E4M3.F32.PACK_AB_MERGE_C R19, RZ, R20, RZ ;  /* 0x00000014ff13723e */ /* 0x001fca00048070ff */
[----:B------:R0:W-:Y:S01]  /*6580*/  @!P4 STG.E.U8 desc[UR16][R10.64+0x70], R19 ;  /* 0x000070130a00c986 */ /* 0x0001e2000c101110 */
[----:B------:R-:W-:Y:S05]  /*6590*/  @P3 BRA `(.L_x_158) ;  /* 0x0000000000043947 */ /* 0x000fea0003800000 */
[----:B------:R0:W5:Y:S02]  /*65a0*/  LDG.E.U8 R7, desc[UR16][R26.64+0x71] ;  /* 0x000071101a077981 */ /* 0x000164000c1e1100 */
.L_x_158:
[----:B------:R-:W-:Y:S05]  /*65b0*/  BSYNC B1 ;  /* 0x0000000000017941 */ /* 0x000fea0003800000 */
.L_x_157:
[----:B-----5:R-:W-:Y:S01]  /*65c0*/  LOP3.LUT R7, R7, 0xff, RZ, 0xc0, !PT ;  /* 0x000000ff07077812 */ /* 0x020fe200078ec0ff */
[----:B------:R-:W-:Y:S01]  /*65d0*/  BSSY B1, `(.L_x_159) ;  /* 0x000000b000017945 */ /* 0x000fe20003800000 */
[----:B------:R-:W-:Y:S02]  /*65e0*/  ISETP.LT.OR P4, PT, R29, 0x79, !P0 ;  /* 0x000000791d00780c */ /* 0x000fe40004781670 */
[----:B------:R-:W-:-:S05]  /*65f0*/  F2FP.F16.E4M3.UNPACK_B R7, R7 ;  /* 0x00000007ff07723e */ /* 0x000fca00020006ff */
[----:B------:R-:W-:-:S05]  /*6600*/  HADD2.F32 R20, -RZ, R7.H0_H0 ;  /* 0x20000007ff147230 */ /* 0x000fca0000004100 */
[----:B------:R-:W-:-:S04]  /*6610*/  FMUL R7, R20, R9 ;  /* 0x0000000914077220 */ /* 0x000fc80000400000 */
[----:B------:R-:W-:-:S05]  /*6620*/  FFMA R7, R18, R8, R7 ;  /* 0x0000000812077223 */ /* 0x000fca0000000007 */
[----:B0-----:R-:W-:Y:S02]  /*6630*/  F2FP.SATFINITE.E4M3.F32.PACK_AB_MERGE_C R19, RZ, R7, RZ ;  /* 0x00000007ff13723e */ /* 0x001fe400048070ff */
[----:B------:R-:W-:-:S03]  /*6640*/  PRMT R7, RZ, 0x7610, R7 ;  /* 0x00007610ff077816 */ /* 0x000fc60000000007 */
[----:B------:R0:W-:Y:S01]  /*6650*/  @!P3 STG.E.U8 desc[UR16][R10.64+0x71], R19 ;  /* 0x000071130a00b986 */ /* 0x0001e2000c101110 */
[----:B------:R-:W-:Y:S05]  /*6660*/  @P4 BRA `(.L_x_160) ;  /* 0x0000000000044947 */ /* 0x000fea0003800000 */
[----:B------:R0:W5:Y:S02]  /*6670*/  LDG.E.U8 R7, desc[UR16][R24.64+0x78] ;  /* 0x0000781018077981 */ /* 0x000164000c1e1100 */
.L_x_160:
[----:B------:R-:W-:Y:S05]  /*6680*/  BSYNC B1 ;  /* 0x0000000000017941 */ /* 0x000fea0003800000 */
.L_x_159:
        /* <DEDUP_REMOVED lines=12> */
.L_x_162:
[----:B------:R-:W-:Y:S05]  /*6750*/  BSYNC B1 ;  /* 0x0000000000017941 */ /* 0x000fea0003800000 */
.L_x_161:
        /* <DEDUP_REMOVED lines=12> */
.L_x_164:
[----:B------:R-:W-:Y:S05]  /*6820*/  BSYNC B1 ;  /* 0x0000000000017941 */ /* 0x000fea0003800000 */
.L_x_163:
[----:B-----5:R-:W-:Y:S01]  /*6830*/  LOP3.LUT R7, R7, 0xff, RZ, 0xc0, !PT ;  /* 0x000000ff07077812 */ /* 0x020fe200078ec0ff */
[----:B------:R-:W-:Y:S01]  /*6840*/  BSSY B1, `(.L_x_165) ;  /* 0x000000b000017945 */ /* 0x000fe20003800000 */
[----:B------:R-:W-:Y:S02]  /*6850*/  ISETP.LT.OR P1, PT, R29, 0x7a, !P1 ;  /* 0x0000007a1d00780c */ /* 0x000fe40004f21670 */
[----:B------:R-:W-:-:S05]  /*6860*/  F2FP.F16.E4M3.UNPACK_B R7, R7 ;  /* 0x00000007ff07723e */ /* 0x000fca00020006ff */
[----:B01----:R-:W-:Y:S01]  /*6870*/  HADD2.F32 R12, -RZ, R7.H0_H0 ;  /* 0x20000007ff0c7230 */ /* 0x003fe20000004100 */
[----:B------:R-:W-:-:S04]  /*6880*/  PRMT R7, RZ, 0x7610, R7 ;  /* 0x00007610ff077816 */ /* 0x000fc80000000007 */
[----:B------:R-:W-:-:S04]  /*6890*/  FMUL R12, R12, R9 ;  /* 0x000000090c0c7220 */ /* 0x000fc80000400000 */
[----:B------:R-:W-:-:S05]  /*68a0*/  FFMA R12, R17, R8, R12 ;  /* 0x00000008110c7223 */ /* 0x000fca000000000c */
[----:B------:R-:W-:-:S05]  /*68b0*/  F2FP.SATFINITE.E4M3.F32.PACK_AB_MERGE_C R13, RZ, R12, RZ ;  /* 0x0000000cff0d723e */ /* 0x000fca00048070ff */
[----:B------:R0:W-:Y:S01]  /*68c0*/  @!P3 STG.E.U8 desc[UR16][R10.64+0x78], R13 ;  /* 0x0000780d0a00b986 */ /* 0x0001e2000c101110 */
[----:B------:R-:W-:Y:S05]  /*68d0*/  @P1 BRA `(.L_x_166) ;  /* 0x0000000000041947 */ /* 0x000fea0003800000 */
[----:B------:R1:W5:Y:S02]  /*68e0*/  LDG.E.U8 R7, desc[UR16][R26.64+0x79] ;  /* 0x000079101a077981 */ /* 0x000364000c1e1100 */
.L_x_166:
[----:B------:R-:W-:Y:S05]  /*68f0*/  BSYNC B1 ;  /* 0x0000000000017941 */ /* 0x000fea0003800000 */
.L_x_165:
[----:B------:R-:W-:Y:S05]  /*6900*/  @P1 BRA `(.L_x_167) ;  /* 0x0000001000281947 */ /* 0x000fea0003800000 */
[----:B-----5:R-:W-:-:S04]  /*6910*/  LOP3.LUT R7, R7, 0xff, RZ, 0xc0, !PT ;  /* 0x000000ff07077812 */ /* 0x020fc800078ec0ff */
[----:B------:R-:W-:-:S05]  /*6920*/  F2FP.F16.E4M3.UNPACK_B R7, R7 ;  /* 0x00000007ff07723e */ /* 0x000fca00020006ff */
[----:B------:R-:W-:-:S05]  /*6930*/  HADD2.F32 R12, -RZ, R7.H0_H0 ;  /* 0x20000007ff0c7230 */ /* 0x000fca0000004100 */
[----:B------:R-:W-:-:S04]  /*6940*/  FMUL R7, R12, R9 ;  /* 0x000000090c077220 */ /* 0x000fc80000400000 */
[----:B------:R-:W-:-:S05]  /*6950*/  FFMA R7, R16, R8, R7 ;  /* 0x0000000810077223 */ /* 0x000fca0000000007 */
[----:B------:R-:W-:-:S05]  /*6960*/  F2FP.SATFINITE.E4M3.F32.PACK_AB_MERGE_C R7, RZ, R7, RZ ;  /* 0x00000007ff07723e */ /* 0x000fca00048070ff */
[----:B------:R0:W-:Y:S01]  /*6970*/  STG.E.U8 desc[UR16][R10.64+0x79], R7 ;  /* 0x000079070a007986 */ /* 0x0001e2000c101110 */
[----:B------:R-:W-:Y:S05]  /*6980*/  BRA `(.L_x_167) ;  /* 0x0000001000087947 */ /* 0x000fea0003800000 */
.L_x_38:
[----:B------:R-:W-:Y:S01]  /*6990*/  ISETP.GE.AND P1, PT, R36, 0x1, PT ;  /* 0x000000012400780c */ /* 0x000fe20003f26270 */
[-C--:B--2---:R-:W-:Y:S01]  /*69a0*/  FMUL R143, R143, R8.reuse ;  /* 0x000000088f8f7220 */ /* 0x084fe20000400000 */
[-C--:B------:R-:W-:Y:S01]  /*69b0*/  FMUL R138, R138, R8.reuse ;  /* 0x000000088a8a7220 */ /* 0x080fe20000400000 */
[----:B------:R-:W-:Y:S01]  /*69c0*/  ISETP.GE.AND P0, PT, R36, 0x9, PT ;  /* 0x000000092400780c */ /* 0x000fe20003f06270 */
[-C--:B------:R-:W-:Y:S01]  /*69d0*/  FMUL R141, R141, R8.reuse ;  /* 0x000000088d8d7220 */ /* 0x080fe20000400000 */
[C---:B------:R-:W-:Y:S01]  /*69e0*/  ISETP.LT.OR P4, PT, R29.reuse, 0x1, !P1 ;  /* 0x000000011d00780c */ /* 0x040fe20004f81670 */
[-C--:B------:R-:W-:Y:S01]  /*69f0*/  FMUL R136, R136, R8.reuse ;  /* 0x0000000888887220 */ /* 0x080fe20000400000 */
[----:B------:R-:W-:Y:S01]  /*6a00*/  ISETP.LT.OR P5, PT, R29, 0x2, !P1 ;  /* 0x000000021d00780c */ /* 0x000fe20004fa1670 */
[-C--:B------:R-:W-:Y:S01]  /*6a10*/  FMUL R139, R139, R8.reuse ;  /* 0x000000088b8b7220 */ /* 0x080fe20000400000 */
[----:B------:R-:W-:Y:S01]  /*6a20*/  F2FP.SATFINITE.E4M3.F32.PACK_AB_MERGE_C R143, RZ, R143, RZ ;  /* 0x0000008fff8f723e */ /* 0x000fe200048070ff */
[----:B------:R-:W-:Y:S01]  /*6a30*/  FMUL R134, R134, R8 ;  /* 0x0000000886867220 */ /* 0x000fe20000400000 */
[----:B------:R-:W-:Y:S01]  /*6a40*/  F2FP.SATFINITE.E4M3.F32.PACK_AB_MERGE_C R7, RZ, R138, RZ ;  /* 0x0000008aff07723e */ /* 0x000fe200048070ff */
[-C--:B------:R-:W-:Y:S01]  /*6a50*/  FMUL R137, R137, R8.reuse ;  /* 0x0000000889897220 */ /* 0x080fe20000400000 */
[C---:B------:R-:W-:Y:S01]  /*6a60*/  ISETP.LT.OR P3, PT, R29.reuse, 0x1, !P0 ;  /* 0x000000011d00780c */ /* 0x040fe20004761670 */
[-C--:B------:R-:W-:Y:S01]  /*6a70*/  FMUL R132, R132, R8.reuse ;  /* 0x0000000884847220 */ /* 0x080fe20000400000 */
[----:B------:R-:W-:Y:S01]  /*6a80*/  ISETP.LT.OR P6, PT, R29, 0xa, !P1 ;  /* 0x0000000a1d00780c */ /* 0x000fe20004fc1670 */
[-C--:B------:R-:W-:Y:S01]  /*6a90*/  FMUL R135, R135, R8.reuse ;  /* 0x0000000887877220 */ /* 0x080fe20000400000 */
[----:B------:R-:W-:Y:S01]  /*6aa0*/  F2FP.SATFINITE.E4M3.F32.PACK_AB_MERGE_C R141, RZ, R141, RZ ;  /* 0x0000008dff8d723e */ /* 0x000fe200048070ff */
[----:B------:R-:W-:Y:S01]  /*6ab0*/  @!P4 STG.E.U8 desc[UR16][R12.64], R143 ;  /* 0x0000008f0c00c986 */ /* 0x000fe2000c101110 */
[C---:B------:R-:W-:Y:S01]  /*6ac0*/  ISETP.LT.OR P4, PT, R29.reuse, 0x2, !P0 ;  /* 0x000000021d00780c */ /* 0x040fe20004781670 */
[----:B------:R-:W-:Y:S01]  /*6ad0*/  FMUL R130, R130, R8 ;  /* 0x0000000882827220 */ /* 0x000fe20000400000 */
[----:B------:R-:W-:Y:S01]  /*6ae0*/  F2FP.SATFINITE.E4M3.F32.PACK_AB_MERGE_C R25, RZ, R136, RZ ;  /* 0x00000088ff19723e */ /* 0x000fe200048070ff */
[----:B------:R0:W-:Y:S01]  /*6af0*/  @!P5 STG.E.U8 desc[UR16][R12.64+0x1], R7 ;  /* 0x000001070c00d986 */ /* 0x0001e2000c101110 */
[----:B------:R-:W-:Y:S01]  /*6b00*/  ISETP.LT.OR P5, PT, R29, 0x9, !P1 ;  /* 0x000000091d00780c */ /* 0x000fe20004fa1670 */
[-C--:B------:R-:W-:Y:S01]  /*6b10*/  FMUL R133, R133, R8.reuse ;  /* 0x0000000885857220 */ /* 0x080fe20000400000 */
[----:B------:R-:W-:Y:S01]  /*6b20*/  F2FP.SATFINITE.E4M3.F32.PACK_AB_MERGE_C R139, RZ, R139, RZ ;  /* 0x0000008bff8b723e */ /* 0x000fe200048070ff */
[----:B------:R-:W-:Y:S01]  /*6b30*/  @!P3 STG.E.U8 desc[UR16][R10.64], R141 ;  /* 0x0000008d0a00b986 */ /* 0x000fe2000c101110 */
[----:B------:R-:W-:Y:S01]  /*6b40*/  ISETP.LT.OR P3, PT, R29, 0x9, !P0 ;  /* 0x000000091d00780c */ /* 0x000fe20004761670 */
[-C--:B------:R-:W-:Y:S01]  /*6b50*/  FMUL R128, R128, R8.reuse ;  /* 0x0000000880807220 */ /* 0x080fe20000400000 */
[----:B------:R-:W-:Y:S01]  /*6b60*/  F2FP.SATFINITE.E4M3.F32.PACK_AB_MERGE_C R137, RZ, R137, RZ ;  /* 0x00000089ff89723e */ /* 0x000fe200048070ff */
[-C--:B------:R-:W-:Y:S01]  /*6b70*/  FMUL R131, R131, R8.reuse ;  /* 0x0000000883837220 */ /* 0x080fe20000400000 */
[----:B------:R-:W-:Y:S01]  /*6b80*/  F2FP.SATFINITE.E4M3.F32.PACK_AB_MERGE_C R135, RZ, R135, RZ ;  /* 0x00000087ff87723e */ /* 0x000fe200048070ff */
[----:B------:R1:W-:Y:S01]  /*6b90*/  @!P4 STG.E.U8 desc[UR16][R10.64+0x1], R25 ;  /* 0x000001190a00c986 */ /* 0x0003e2000c101110 */
[C---:B------:R-:W-:Y:S01]  /*6ba0*/  ISETP.LT.OR P4, PT, R29.reuse, 0xa, !P0 ;  /* 0x0000000a1d00780c */ /* 0x040fe20004781670 */
[----:B------:R-:W-:Y:S01]  /*6bb0*/  FMUL R126, R126, R8 ;  /* 0x000000087e7e7220 */ /* 0x000fe20000400000 */
[----:B0-----:R-:W-:Y:S01]  /*6bc0*/  F2FP.SATFINITE.E4M3.F32.PACK_AB_MERGE_C R7, RZ, R134, RZ ;  /* 0x00000086ff07723e */ /* 0x001fe200048070ff */
[----:B------:R-:W-:Y:S01]  /*6bd0*/  @!P5 STG.E.U8 desc[UR16][R12.64+0x8], R139 ;  /* 0x0000088b0c00d986 */ /* 0x000fe2000c101110 */
[----:B------:R-:W-:Y:S01]  /*6be0*/  ISETP.LT.OR P5, PT, R29, 0x11, !P1 ;  /* 0x000000111d00780c */ /* 0x000fe20004fa1670 */
[-C--:B------:R-:W-:Y:S01]  /*6bf0*/  FMUL R129, R129, R8.reuse ;  /* 0x0000000881817220 */ /* 0x080fe20000400000 */
[----:B------:R-:W-:Y:S01]  /*6c00*/  F2FP.SATFINITE.E4M3.F32.PACK_AB_MERGE_C R133, RZ, R133, RZ ;  /* 0x00000085ff85723e */ /* 0x000fe200048070ff */
[----:B------:R0:W-:Y:S01]  /*6c10*/  @!P6 STG.E.U8 desc[UR16][R12.64+0x9], R7 ;  /* 0x000009070c00e986 */ /* 0x0001e2000c101110 */
[----:B------:R-:W-:Y:S01]  /*6c20*/  ISETP.LT.OR P6, PT, R29, 0x12, !P1 ;  /* 0x000000121d00780c */ /* 0x000fe20004fc1670 */
[----:B------:R-:W-:Y:S01]  /*6c30*/  FMUL R124, R124, R8 ;  /* 0x000000087c7c7220 */ /* 0x000fe20000400000 */
[----:B------:R-:W-:Y:S01]  /*6c40*/  F2FP.SATFINITE.E4M3.F32.PACK_AB_MERGE_C R131, RZ, R131, RZ ;  /* 0x00000083ff83723e */ /* 0x000fe200048070ff */
[----:B------:R-:W-:Y:S01]  /*6c50*/  @!P3 STG.E.U8 desc[UR16][R10.64+0x8], R137 ;  /* 0x000008890a00b986 */ /* 0x000fe2000c101110 */
[----:B-1----:R-:W-:Y:S01]  /*6c60*/  F2FP.SATFINITE.E4M3.F32.PACK_AB_MERGE_C R25, RZ, R132, RZ ;  /* 0x00000084ff19723e */ /* 0x002fe200048070ff */
[-C--:B------:R-:W-:Y:S01]  /*6c70*/  FMUL R127, R127, R8.reuse ;  /* 0x000000087f7f7220 */ /* 0x080fe20000400000 */
[C---:B------:R-:W-:Y:S01]  /*6c80*/  ISETP.LT.OR P3, PT, R29.reuse, 0x11, !P0 ;  /* 0x000000111d00780c */ /* 0x040fe20004761670 */
[-C--:B------:R-:W-:Y:S01]  /*6c90*/  FMUL R122, R122, R8.reuse ;  /* 0x000000087a7a7220 */ /* 0x080fe20000400000 */
[----:B------:R-:W-:Y:S01]  /*6ca0*/  F2FP.SATFINITE.E4M3.F32.PACK_AB_MERGE_C R129, RZ, R129, RZ ;  /* 0x00000081ff81723e */ /* 0x000fe200048070ff */
[----:B------:R1:W-:Y:S01]  /*6cb0*/  @!P4 STG.E.U8 desc[UR16][R10.64+0x9], R25 ;  /* 0x000009190a00c986 */ /* 0x0003e2000c101110 */
[----:B------:R-:W-:Y:S01]  /*6cc0*/  ISETP.LT.OR P4, PT, R29, 0x12, !P0 ;  /* 0x000000121d00780c */ /* 0x000fe20004781670 */
[----:B------:R-:W-:Y:S01]  /*6cd0*/  FMUL R125, R125, R8 ;  /* 0x000000087d7d7220 */ /* 0x000fe20000400000 */
[----:B0-----:R-:W-:Y:S01]  /*6ce0*/  F2FP.SATFINITE.E4M3.F32.PACK_AB_MERGE_C R7, RZ, R130, RZ ;  /* 0x00000082ff07723e */ /* 0x001fe200048070ff */
[----:B------:R-:W-:Y:S01]  /*6cf0*/  @!P5 STG.E.U8 desc[UR16][R12.64+0x10], R135 ;  /* 0x000010870c00d986 */ /* 0x000fe2000c101110 */
[C---:B------:R-:W-:Y:S01]  /*6d00*/  ISETP.LT.OR P5, PT, R29.reuse, 0x19, !P1 ;  /* 0x000000191d00780c */ /* 0x040fe20004fa1670 */
[-C--:B------:R-:W-:Y:S01]  /*6d10*/  FMUL R120, R120, R8.reuse ;  /* 0x0000000878787220 */ /* 0x080fe20000400000 */
[----:B------:R-:W-:Y:S01]  /*6d20*/  F2FP.SATFINITE.E4M3.F32.PACK_AB_MERGE_C R127, RZ, R127, RZ ;  /* 0x0000007fff7f723e */ /* 0x000fe200048070ff */
[----:B------:R0:W-:Y:S01]  /*6d30*/  @!P6 STG.E.U8 desc[UR16][R12.64+0x11], R7 ;  /* 0x000011070c00e986 */ /* 0x0001e2000c101110 */
[----:B------:R-:W-:Y:S01]  /*6d40*/  ISETP.LT.OR P6, PT, R29, 0x1a, !P1 ;  /* 0x0000001a1d00780c */ /* 0x000fe20004fc1670 */
[-C--:B------:R-:W-:Y:S01]  /*6d50*/  FMUL R123, R123, R8.reuse ;  /* 0x000000087b7b7220 */ /* 0x080fe20000400000 */
[----:B------:R-:W-:Y:S01]  /*6d60*/  FMUL R118, R118, R8 ;  /* 0x0000000876767220 */ /* 0x000fe20000400000 */
[----:B-1----:R-:W-:Y:S01]  /*6d70*/  F2FP.SATFINITE.E4M3.F32.PACK_AB_MERGE_C R25, RZ, R128, RZ ;  /* 0x00000080ff19723e */ /* 0x002fe200048070ff */
[----:B------:R-:W-:Y:S01]  /*6d80*/  @!P3 STG.E.U8 desc[UR16][R10.64+0x10], R133 ;  /* 0x000010850a00b986 */ /* 0x000fe2000c101110 */
[----:B------:R-:W-:Y:S01]  /*6d90*/  ISETP.LT.OR P3, PT, R29, 0x19, !P0 ;  /* 0x000000191d00780c */ /* 0x000fe20004761670 */
        /* <DEDUP_REMOVED lines=35> */
[----:B------:R-:W-:Y:S01]  /*6fd0*/  ISETP.LT.OR P3, PT, R29, 0x29, !P0 ;  /* 0x000000291d00780c */ /* 0x000fe20004761670 */
[-C--:B------:R-:W-:Y:S01]  /*6fe0*/  FMUL R111, R111, R8.reuse ;  /* 0x000000086f6f7220 */ /* 0x080fe20000400000 */
[-C--:B------:R-:W-:Y:S01]  /*6ff0*/  FMUL R106, R106, R8.reuse ;  /* 0x000000086a6a7220 */ /* 0x080fe20000400000 */
        /* <DEDUP_REMOVED lines=104> */
[----:B------:R-:W-:-:S02]  /*7680*/  ISETP.LT.OR P3, PT, R29, 0x59, !P0 ;  /* 0x000000591d00780c */ /* 0x000fc40004761670 */
[----:B------:R-:W-:Y:S01]  /*7690*/  F2FP.SATFINITE.E4M3.F32.PACK_AB_MERGE_C R21, RZ, R21, RZ ;  /* 0x00000015ff15723e */ /* 0x000fe200048070ff */
[----:B------:R1:W-:Y:S01]  /*76a0*/  @!P4 STG.E.U8 desc[UR16][R10.64+0x51], R25 ;  /* 0x000051190a00c986 */ /* 0x0003e2000c101110 */
[C---:B------:R-:W-:Y:S02]  /*76b0*/  ISETP.LT.OR P4, PT, R29.reuse, 0x5a, !P0 ;  /* 0x0000005a1d00780c */ /* 0x040fe40004781670 */
[----:B0-----:R-:W-:Y:S01]  /*76c0*/  F2FP.SATFINITE.E4M3.F32.PACK_AB_MERGE_C R7, RZ, R94, RZ ;  /* 0x0000005eff07723e */ /* 0x001fe200048070ff */
[----:B------:R-:W-:Y:S01]  /*76d0*/  @!P5 STG.E.U8 desc[UR16][R12.64+0x58], R99 ;  /* 0x000058630c00d986 */ /* 0x000fe2000c101110 */
[C---:B------:R-:W-:Y:S02]  /*76e0*/  ISETP.LT.OR P5, PT, R29.reuse, 0x61, !P1 ;  /* 0x000000611d00780c */ /* 0x040fe40004fa1670 */
[----:B------:R-:W-:Y:S01]  /*76f0*/  F2FP.SATFINITE.E4M3.F32.PACK_AB_MERGE_C R15, RZ, R15, RZ ;  /* 0x0000000fff0f723e */ /* 0x000fe200048070ff */
[----:B------:R0:W-:Y:S01]  /*7700*/  @!P6 STG.E.U8 desc[UR16][R12.64+0x59], R7 ;  /* 0x000059070c00e986 */ /* 0x0001e2000c101110 */
[----:B------:R-:W-:-:S02]  /*7710*/  ISETP.LT.OR P6, PT, R29, 0x62, !P1 ;  /* 0x000000621d00780c */ /* 0x000fc40004fc1670 */
[----:B------:R-:W-:Y:S01]  /*7720*/  F2FP.SATFINITE.E4M3.F32.PACK_AB_MERGE_C R17, RZ, R17, RZ ;  /* 0x00000011ff11723e */ /* 0x000fe200048070ff */
[----:B------:R-:W-:Y:S01]  /*7730*/  @!P3 STG.E.U8 desc[UR16][R10.64+0x58], R97 ;  /* 0x000058610a00b986 */ /* 0x000fe2000c101110 */
[----:B-1----:R-:W-:Y:S02]  /*7740*/  F2FP.SATFINITE.E4M3.F32.PACK_AB_MERGE_C R25, RZ, R92, RZ ;  /* 0x0000005cff19723e */ /* 0x002fe400048070ff */
[----:B------:R-:W-:-:S03]  /*7750*/  ISETP.LT.OR P3, PT, R29, 0x61, !P0 ;  /* 0x000000611d00780c */ /* 0x000fc60004761670 */
[----:B------:R1:W-:Y:S01]  /*7760*/  @!P4 STG.E.U8 desc[UR16][R10.64+0x59], R25 ;  /* 0x000059190a00c986 */ /* 0x0003e2000c101110 */
[C---:B------:R-:W-:Y:S02]  /*7770*/  ISETP.LT.OR P4, PT, R29.reuse, 0x62, !P0 ;  /* 0x000000621d00780c */ /* 0x040fe40004781670 */
[----:B0-----:R-:W-:Y:S01]  /*7780*/  F2FP.SATFINITE.E4M3.F32.PACK_AB_MERGE_C R7, RZ, R90, RZ ;  /* 0x0000005aff07723e */ /* 0x001fe200048070ff */
[----:B------:R-:W-:Y:S01]  /*7790*/  @!P5 STG.E.U8 desc[UR16][R12.64+0x60], R93 ;  /* 0x0000605d0c00d986 */ /* 0x000fe2000c101110 */
[----:B------:R-:W-:-:S03]  /*77a0*/  ISETP.LT.OR P5, PT, R29, 0x69, !P1 ;  /* 0x000000691d00780c */ /* 0x000fc60004fa1670 */
[----:B------:R0:W-:Y:S01]  /*77b0*/  @!P6 STG.E.U8 desc[UR16][R12.64+0x61], R7 ;  /* 0x000061070c00e986 */ /* 0x0001e2000c101110 */
[C---:B------:R-:W-:Y:S02]  /*77c0*/  ISETP.LT.OR P6, PT, R29.reuse, 0x6a, !P1 ;  /* 0x0000006a1d00780c */ /* 0x040fe40004fc1670 */
[----:B-1----:R-:W-:Y:S01]  /*77d0*/  F2FP.SATFINITE.E4M3.F32.PACK_AB_MERGE_C R25, RZ, R88, RZ ;  /* 0x00000058ff19723e */ /* 0x002fe200048070ff */
[----:B------:R-:W-:Y:S01]  /*77e0*/  @!P3 STG.E.U8 desc[UR16][R10.64+0x60], R95 ;  /* 0x0000605f0a00b986 */ /* 0x000fe2000c101110 */
        /* <DEDUP_REMOVED lines=11> */
[----:B------:R-:W-:Y:S01]  /*78a0*/  @!P4 STG.E.U8 desc[UR16][R10.64+0x69], R25 ;  /* 0x000069190a00c986 */ /* 0x000fe2000c101110 */
[C---:B------:R-:W-:Y:S02]  /*78b0*/  ISETP.LT.OR P4, PT, R29.reuse, 0x79, !P1 ;  /* 0x000000791d00780c */ /* 0x040fe40004f81670 */
[C---:B------:R-:W-:Y:S01]  /*78c0*/  ISETP.LT.OR P1, PT, R29.reuse, 0x7a, !P1 ;  /* 0x0000007a1d00780c */ /* 0x040fe20004f21670 */
[----:B------:R1:W-:Y:S01]  /*78d0*/  @!P5 STG.E.U8 desc[UR16][R12.64+0x70], R23 ;  /* 0x000070170c00d986 */ /* 0x0003e2000c101110 */
[C---:B------:R-:W-:Y:S02]  /*78e0*/  ISETP.LT.OR P5, PT, R29.reuse, 0x72, !P0 ;  /* 0x000000721d00780c */ /* 0x040fe400047a1670 */
[----:B0-----:R-:W-:Y:S01]  /*78f0*/  F2FP.SATFINITE.E4M3.F32.PACK_AB_MERGE_C R7, RZ, R18, RZ ;  /* 0x00000012ff07723e */ /* 0x001fe200048070ff */
[----:B------:R0:W-:Y:S01]  /*7900*/  @!P6 STG.E.U8 desc[UR16][R12.64+0x71], R19 ;  /* 0x000071130c00e986 */ /* 0x0001e2000c101110 */
[C---:B------:R-:W-:Y:S02]  /*7910*/  ISETP.LT.OR P6, PT, R29.reuse, 0x79, !P0 ;  /* 0x000000791d00780c */ /* 0x040fe400047c1670 */
[----:B------:R-:W-:Y:S01]  /*7920*/  ISETP.LT.OR P0, PT, R29, 0x7a, !P0 ;  /* 0x0000007a1d00780c */ /* 0x000fe20004701670 */
[----:B------:R2:W-:Y:S01]  /*7930*/  @!P3 STG.E.U8 desc[UR16][R10.64+0x70], R21 ;  /* 0x000070150a00b986 */ /* 0x0005e2000c101110 */
[----:B-1----:R-:W-:-:S05]  /*7940*/  F2FP.SATFINITE.E4M3.F32.PACK_AB_MERGE_C R23, RZ, R16, RZ ;  /* 0x00000010ff17723e */ /* 0x002fca00048070ff */
[----:B------:R2:W-:Y:S01]  /*7950*/  @!P5 STG.E.U8 desc[UR16][R10.64+0x71], R7 ;  /* 0x000071070a00d986 */ /* 0x0005e2000c101110 */
[----:B0-----:R-:W-:-:S03]  /*7960*/  F2FP.SATFINITE.E4M3.F32.PACK_AB_MERGE_C R19, RZ, R14, RZ ;  /* 0x0000000eff13723e */ /* 0x001fc600048070ff */
[----:B------:R2:W-:Y:S04]  /*7970*/  @!P4 STG.E.U8 desc[UR16][R12.64+0x78], R15 ;  /* 0x0000780f0c00c986 */ /* 0x0005e8000c101110 */
[----:B------:R2:W-:Y:S04]  /*7980*/  @!P1 STG.E.U8 desc[UR16][R12.64+0x79], R19 ;  /* 0x000079130c009986 */ /* 0x0005e8000c101110 */
[----:B------:R2:W-:Y:S04]  /*7990*/  @!P6 STG.E.U8 desc[UR16][R10.64+0x78], R17 ;  /* 0x000078110a00e986 */ /* 0x0005e8000c101110 */
[----:B------:R2:W-:Y:S02]  /*79a0*/  @!P0 STG.E.U8 desc[UR16][R10.64+0x79], R23 ;  /* 0x000079170a008986 */ /* 0x0005e4000c101110 */
.L_x_167:
[----:B------:R-:W-:Y:S05]  /*79b0*/  BSYNC B0 ;  /* 0x0000000000007941 */ /* 0x000fea0003800000 */
.L_x_37:
[----:B------:R-:W-:Y:S01]  /*79c0*/  ULDC UR6, c[0x0][0xc] ;  /* 0x0000030000067ab9 */ /* 0x000fe20000000800 */
[----:B------:R-:W-:Y:S01]  /*79d0*/  ULDC UR7, c[0x0][0x10] ;  /* 0x0000040000077ab9 */ /* 0x000fe20000000800 */
[----:B0-2--5:R-:W0:Y:S01]  /*79e0*/  LDC R7, c[0x0][0x14] ;  /* 0x00000500ff077b82 */ /* 0x025e220000000800 */
[----:B------:R-:W-:Y:S01]  /*79f0*/  UIMAD.WIDE.U32 UR6, UR6, UR7, URZ ;  /* 0x00000007060672a5 */ /* 0x000fe2000f8e003f */
[----:B----4-:R-:W-:Y:S01]  /*7a00*/  PRMT R10, RZ, 0x7610, R10 ;  /* 0x00007610ff0a7816 */ /* 0x010fe2000000000a */
[----:B------:R-:W-:-:S04]  /*7a10*/  IMAD.MOV.U32 R11, RZ, RZ, -0x1 ;  /* 0xffffffffff0b7424 */ /* 0x000fc800078e00ff */
[----:B0-----:R-:W-:-:S04]  /*7a20*/  IMAD.WIDE.U32 R2, R7, UR6, R2 ;  /* 0x0000000607027c25 */ /* 0x001fc8000f8e0002 */
[----:B------:R-:W-:Y:S01]  /*7a30*/  IMAD R7, R7, UR7, RZ ;  /* 0x0000000707077c24 */ /* 0x000fe2000f8e02ff */
[----:B------:R-:W-:Y:S02]  /*7a40*/  ULDC.64 UR6, c[0x0][0x650] ;  /* 0x0001940000067ab9 */ /* 0x000fe40000000a00 */
[----:B------:R-:W-:Y:S01]  /*7a50*/  ISETP.GE.U32.AND P0, PT, R2, UR6, PT ;  /* 0x0000000602007c0c */ /* 0x000fe2000bf06070 */
[----:B------:R-:W-:Y:S02]  /*7a60*/  IMAD.IADD R3, R3, 0x1, R7 ;  /* 0x0000000103037824 */ /* 0x000fe400078e0207 */
[----:B------:R-:W-:-:S03]  /*7a70*/  IMAD.MOV.U32 R7, RZ, RZ, -0x1 ;  /* 0xffffffffff077424 */ /* 0x000fc600078e00ff */
[----:B------:R-:W-:-:S13]  /*7a80*/  ISETP.GE.U32.AND.EX P0, PT, R3, UR7, PT, P0 ;  /* 0x0000000703007c0c */ /* 0x000fda000bf06100 */
[----:B------:R-:W-:Y:S05]  /*7a90*/  @P0 BRA `(.L_x_168) ;  /* 0x0000000400600947 */ /* 0x000fea0003800000 */
[----:B------:R-:W0:Y:S01]  /*7aa0*/  S2R R22, SR_CTAID.X ;  /* 0x0000000000167919 */ /* 0x000e220000002500 */
[----:B------:R-:W2:Y:S01]  /*7ab0*/  LDC.64 R16, c[0x0][0x628] ;  /* 0x00018a00ff107b82 */ /* 0x000ea20000000a00 */
[----:B------:R-:W-:Y:S01]  /*7ac0*/  ULDC UR6, c[0x0][0x150] ;  /* 0x0000540000067ab9 */ /* 0x000fe20000000800 */
[----:B------:R-:W-:Y:S01]  /*7ad0*/  IMAD.MOV.U32 R14, RZ, RZ, R2 ;  /* 0x000000ffff0e7224 */ /* 0x000fe200078e0002 */
[----:B------:R-:W4:Y:S01]  /*7ae0*/  S2R R24, SR_CTAID.Y ;  /* 0x0000000000187919 */ /* 0x000f220000002600 */
[----:B------:R-:W-:-:S04]  /*7af0*/  IMAD.MOV.U32 R15, RZ, RZ, R3 ;  /* 0x000000ffff0f7224 */ /* 0x000fc800078e0003 */
[----:B------:R-:W1:Y:S08]  /*7b00*/  LDC R25, c[0x0][0x144] ;  /* 0x00005100ff197b82 */ /* 0x000e700000000800 */
[----:B------:R-:W1:Y:S08]  /*7b10*/  LDC R18, c[0x0][0x630] ;  /* 0x00018c00ff127b82 */ /* 0x000e700000000800 */
[----:B------:R-:W1:Y:S01]  /*7b20*/  LDC.64 R20, c[0x0][0x620] ;  /* 0x00018800ff147b82 */ /* 0x000e620000000a00 */
[----:B--2---:R-:W-:-:S04]  /*7b30*/  ISETP.NE.U32.AND P0, PT, R16, RZ, PT ;  /* 0x000000ff1000720c */ /* 0x004fc80003f05070 */
[----:B------:R-:W-:Y:S02]  /*7b40*/  ISETP.NE.AND.EX P0, PT, R17, RZ, PT, P0 ;  /* 0x000000ff1100720c */ /* 0x000fe40003f05300 */
[----:B0-----:R-:W-:-:S05]  /*7b50*/  I2FP.F32.U32 R7, R22 ;  /* 0x0000001600077245 */ /* 0x001fca0000201000 */
[----:B------:R-:W-:-:S04]  /*7b60*/  FMUL R7, R7, UR6 ;  /* 0x0000000607077c20 */ /* 0x000fc80008400000 */
[----:B------:R0:W2:Y:S02]  /*7b70*/  F2I.U32.TRUNC.NTZ R23, R7 ;  /* 0x0000000700177305 */ /* 0x0000a4000020f000 */
[----:B----4-:R-:W-:Y:S05]  /*7b80*/  @!P0 BRA `(.L_x_169) ;  /* 0x0000000000288947 */ /* 0x010fea0003800000 */
[----:B0-----:R-:W0:Y:S02]  /*7b90*/  LDC R7, c[0x0][0x634] ;  /* 0x00018d00ff077b82 */ /* 0x001e240000000800 */
        /* <DEDUP_REMOVED lines=9> */
.L_x_169:
[-CC-:B-1----:R-:W-:Y:S01]  /*7c30*/  SHF.R.U64 R19, R14, R18.reuse, R15.reuse ;  /* 0x000000120e137219 */ /* 0x182fe2000000120f */
[----:B------:R-:W1:Y:S01]  /*7c40*/  LDC.64 R30, c[0x0][0x640] ;  /* 0x00019000ff1e7b82 */ /* 0x000e620000000a00 */
[----:B0-----:R-:W-:Y:S01]  /*7c50*/  SHF.R.U32.HI R7, RZ, R18, R15 ;  /* 0x00000012ff077219 */ /* 0x001fe2000001160f */
[----:B--2---:R-:W-:Y:S01]  /*7c60*/  IMAD.MOV R23, RZ, RZ, -R23 ;  /* 0x000000ffff177224 */ /* 0x004fe200078e0a17 */
[----:B------:R-:W-:Y:S01]  /*7c70*/  IADD3 R13, P0, RZ, -R19, RZ ;  /* 0x80000013ff0d7210 */ /* 0x000fe20007f1e0ff */
[----:B------:R-:W-:Y:S02]  /*7c80*/  ULDC UR6, c[0x0][0x154] ;  /* 0x0000550000067ab9 */ /* 0x000fe40000000800 */
[----:B------:R-:W-:Y:S02]  /*7c90*/  IMAD R25, R25, R23, R22 ;  /* 0x0000001719197224 */ /* 0x000fe400078e0216 */
[----:B------:R-:W0:Y:S01]  /*7ca0*/  LDC R14, c[0x0][0x618] ;  /* 0x00018600ff0e7b82 */ /* 0x000e220000000800 */
[----:B------:R-:W-:-:S02]  /*7cb0*/  IMAD.X R7, RZ, RZ, ~R7, P0 ;  /* 0x000000ffff077224 */ /* 0x000fc400000e0e07 */
[----:B------:R-:W-:-:S04]  /*7cc0*/  IMAD.WIDE.U32 R10, R13, R20, R2 ;  /* 0x000000140d0a7225 */ /* 0x000fc800078e0002 */
[----:B------:R-:W-:Y:S01]  /*7cd0*/  IMAD R12, R7, R20, RZ ;  /* 0x00000014070c7224 */ /* 0x000fe200078e02ff */
[----:B---3--:R-:W2:Y:S03]  /*7ce0*/  LDC R26, c[0x0][0x608] ;  /* 0x00018200ff1a7b82 */ /* 0x008ea60000000800 */
[----:B------:R-:W-:Y:S02]  /*7cf0*/  IMAD R7, R13, R21, R12 ;  /* 0x000000150d077224 */ /* 0x000fe400078e020c */
[----:B------:R-:W-:Y:S02]  /*7d00*/  IMAD.MOV.U32 R13, RZ, RZ, 0x1 ;  /* 0x00000001ff0d7424 */ /* 0x000fe400078e00ff */
[----:B------:R-:W-:Y:S01]  /*7d10*/  IMAD.IADD R7, R11, 0x1, R7 ;  /* 0x000000010b077824 */ /* 0x000fe200078e0207 */
[----:B------:R-:W3:Y:S01]  /*7d20*/  LDC R28, c[0x0][0x658] ;  /* 0x00019600ff1c7b82 */ /* 0x000ee20000000800 */
[----:B------:R-:W-:-:S02]  /*7d30*/  I2FP.F32.U32 R11, R24 ;  /* 0x00000018000b7245 */ /* 0x000fc40000201000 */
[----:B-1----:R-:W-:-:S03]  /*7d40*/  ISETP.NE.U32.AND P0, PT, R30, RZ, PT ;  /* 0x000000ff1e00720c */ /* 0x002fc60003f05070 */
[----:B------:R-:W-:Y:S01]  /*7d50*/  FMUL R12, R11, UR6 ;  /* 0x000000060b0c7c20 */ /* 0x000fe20008400000 */
[----:B------:R-:W-:Y:S01]  /*7d60*/  ISETP.NE.AND.EX P0, PT, R31, RZ, PT, P0 ;  /* 0x000000ff1f00720c */ /* 0x000fe20003f05300 */
[----:B------:R-:W1:Y:S01]  /*7d70*/  LDC R23, c[0x0][0x148] ;  /* 0x00005200ff177b82 */ /* 0x000e620000000800 */
[-CC-:B0-----:R-:W-:Y:S01]  /*7d80*/  SHF.R.U64 R18, R10, R14.reuse, R7.reuse ;  /* 0x0000000e0a127219 */ /* 0x181fe20000001207 */
[----:B------:R0:W4:Y:S01]  /*7d90*/  F2I.U32.TRUNC.NTZ R20, R12 ;  /* 0x0000000c00147305 */ /* 0x000122000020f000 */
[----:B------:R-:W-:Y:S01]  /*7da0*/  SHF.R.U32.HI R7, RZ, R14, R7 ;  /* 0x0000000eff077219 */ /* 0x000fe20000011607 */
[----:B------:R-:W-:-:S04]  /*7db0*/  IMAD.MOV.U32 R11, RZ, RZ, -0x1 ;  /* 0xffffffffff0b7424 */ /* 0x000fc800078e00ff */
[----:B------:R-:W0:Y:S01]  /*7dc0*/  LDC R22, c[0x0][0x600] ;  /* 0x00018000ff167b82 */ /* 0x000e220000000800 */
[-CC-:B--2---:R-:W-:Y:S02]  /*7dd0*/  SHF.R.U64 R16, R18, R26.reuse, R7.reuse ;  /* 0x0000001a12107219 */ /* 0x184fe40000001207 */
[----:B------:R-:W-:-:S05]  /*7de0*/  SHF.R.U32.HI R7, RZ, R26, R7 ;  /* 0x0000001aff077219 */ /* 0x000fca0000011607 */
[----:B------:R-:W2:Y:S01]  /*7df0*/  LDC R29, c[0x0][0x648] ;  /* 0x00019200ff1d7b82 */ /* 0x000ea20000000800 */
[-C--:B---3--:R-:W-:Y:S02]  /*7e00*/  SHF.L.U32 R10, R11, R28.reuse, RZ ;  /* 0x0000001c0b0a7219 */ /* 0x088fe400000006ff */
[--C-:B------:R-:W-:Y:S02]  /*7e10*/  SHF.R.U64 R21, R16, R28, R7.reuse ;  /* 0x0000001c10157219 */ /* 0x100fe40000001207 */
[----:B------:R-:W-:Y:S02]  /*7e20*/  LOP3.LUT R27, RZ, R10, RZ, 0x33, !PT ;  /* 0x0000000aff1b7212 */ /* 0x000fe400078e33ff */
[-C--:B------:R-:W-:Y:S01]  /*7e30*/  SHF.R.U32.HI R11, RZ, R28.reuse, R7 ;  /* 0x0000001cff0b7219 */ /* 0x080fe20000011607 */
[----:B------:R-:W3:Y:S01]  /*7e40*/  LDC R32, c[0x0][0x638] ;  /* 0x00018e00ff207b82 */ /* 0x000ee20000000800 */
[----:B------:R-:W-:Y:S01]  /*7e50*/  SHF.L.U32 R26, R13, R28, RZ ;  /* 0x0000001c0d1a7219 */ /* 0x000fe200000006ff */
[----:B------:R-:W-:-:S06]  /*7e60*/  IMAD.MOV.U32 R10, RZ, RZ, R21 ;  /* 0x000000ffff0a7224 */ /* 0x000fcc00078e0015 */
[----:B------:R-:W0:Y:S01]  /*7e70*/  LDC R33, c[0x0][0x610] ;  /* 0x00018400ff217b82 */ /* 0x000e220000000800 */
[----:B----4-:R-:W-:Y:S05]  /*7e80*/  @!P0 BRA `(.L_x_170) ;  /* 0x0000000000288947 */ /* 0x010fea0003800000 */
[----:B------:R-:W4:Y:S02]  /*7e90*/  LDC R10, c[0x0][0x64c] ;  /* 0x00019300ff0a7b82 */ /* 0x000f240000000800 */
[----:B----4-:R-:W-:-:S05]  /*7ea0*/  IADD3 R7, P0, R21, R10, RZ ;  /* 0x0000000a15077210 */ /* 0x010fca0007f1e0ff */
[----:B------:R-:W-:-:S04]  /*7eb0*/  IMAD.X R17, RZ, RZ, R11, P0 ;  /* 0x000000ffff117224 */ /* 0x000fc800000e060b */
[----:B------:R-:W-:-:S04]  /*7ec0*/  IMAD.WIDE.U32 R10, R17, R30, RZ ;  /* 0x0000001e110a7225 */ /* 0x000fc800078e00ff */
[----:B0-----:R-:W-:-:S04]  /*7ed0*/  IMAD.WIDE.U32 R12, P0, R7, R31, R10 ;  /* 0x0000001f070c7225 */ /* 0x001fc8000780000a */
[----:B------:R-:W-:-:S04]  /*7ee0*/  IMAD.WIDE.U32 R10, R7, R30, RZ ;  /* 0x0000001e070a7225 */ /* 0x000fc800078e00ff */
[----:B------:R-:W-:Y:S01]  /*7ef0*/  IMAD.X R15, RZ, RZ, RZ, P0 ;  /* 0x000000ffff0f7224 */ /* 0x000fe200000e06ff */
[----:B------:R-:W-:Y:S01]  /*7f00*/  IADD3 RZ, P0, R11, R12, RZ ;  /* 0x0000000c0bff7210 */ /* 0x000fe20007f1e0ff */
[----:B------:R-:W-:-:S04]  /*7f10*/  IMAD.MOV.U32 R14, RZ, RZ, R13 ;  /* 0x000000ffff0e7224 */ /* 0x000fc800078e000d */
[----:B------:R-:W-:-:S08]  /*7f20*/  IMAD.WIDE.U32.X R10, R17, R31, R14, P0 ;  /* 0x0000001f110a7225 */ /* 0x000fd000000e040e */
.L_x_170:
[----:B--2---:R-:W-:Y:S01]  /*7f30*/  SHF.R.U64 R7, R10, R29, R11 ;  /* 0x0000001d0a077219 */ /* 0x004fe2000000120b */
[----:B0-----:R-:W-:Y:S01]  /*7f40*/  VIADD R11, R22, 0xffffffff ;  /* 0xffffffff160b7836 */ /* 0x001fe20000000000 */
[----:B------:R-:W-:Y:S01]  /*7f50*/  LOP3.LUT R28, R16, R27, RZ, 0xc0, !PT ;  /* 0x0000001b101c7212 */ /* 0x000fe200078ec0ff */
[----:B------:R-:W-:Y:S02]  /*7f60*/  IMAD.MOV R20, RZ, RZ, -R20 ;  /* 0x000000ffff147224 */ /* 0x000fe400078e0a14 */
[----:B------:R-:W-:Y:S01]  /*7f70*/  IMAD.MOV R10, RZ, RZ, -R7 ;  /* 0x000000ffff0a7224 */ /* 0x000fe200078e0a07 */
[----:B------:R-:W-:Y:S01]  /*7f80*/  LOP3.LUT R18, R18, R11, RZ, 0xc0, !PT ;  /* 0x0000000b12127212 */ /* 0x000fe200078ec0ff */
[----:B------:R-:W-:Y:S02]  /*7f90*/  IMAD R28, R26, R7, R28 ;  /* 0x000000071a1c7224 */ /* 0x000fe400078e021c */
[----:B-1----:R-:W-:Y:S02]  /*7fa0*/  @P2 IMAD R25, R23, R20, R24 ;  /* 0x0000001417192224 */ /* 0x002fe400078e0218 */
[----:B---3--:R-:W-:-:S02]  /*7fb0*/  IMAD R7, R10, R32, R21 ;  /* 0x000000200a077224 */ /* 0x008fc400078e0215 */
[----:B------:R-:W-:Y:S02]  /*7fc0*/  IMAD R28, R28, R33, R25 ;  /* 0x000000211c1c7224 */ /* 0x000fe400078e0219 */
[----:B------:R-:W-:Y:S02]  /*7fd0*/  IMAD R7, R7, R22, R18 ;  /* 0x0000001607077224 */ /* 0x000fe400078e0212 */
[----:B------:R-:W-:-:S03]  /*7fe0*/  IMAD.MOV.U32 R10, RZ, RZ, 0x1 ;  /* 0x00000001ff0a7424 */ /* 0x000fc600078e00ff */
[----:B------:R-:W-:Y:S02]  /*7ff0*/  SEL R11, R7, R28, !P2 ;  /* 0x0000001c070b7207 */ /* 0x000fe40005000000 */
[----:B------:R-:W-:Y:S01]  /*8000*/  SEL R28, R28, R7, !P2 ;  /* 0x000000071c1c7207 */ /* 0x000fe20005000000 */
[----:B------:R-:W-:-:S07]  /*8010*/  IMAD.MOV.U32 R7, RZ, RZ, R19 ;  /* 0x000000ffff077224 */ /* 0x000fce00078e0013 */
.L_x_168:
[----:B------:R-:W-:Y:S01]  /*8020*/  LOP3.LUT P0, RZ, R10, 0xff, RZ, 0xc0, !PT ;  /* 0x000000ff0aff7812 */ /* 0x000fe2000780c0ff */
[----:B------:R-:W-:-:S12]  /*8030*/  IMAD.MOV.U32 R10, RZ, RZ, R28 ;  /* 0x000000ffff0a7224 */ /* 0x000fd800078e001c */
[----:B------:R-:W-:Y:S05]  /*8040*/  @P0 BRA `(.L_x_171) ;  /* 0xffffff9000780947 */ /* 0x000fea000383ffff */
[----:B------:R-:W-:Y:S05]  /*8050*/  EXIT ;  /* 0x000000000000794d */ /* 0x000fea0003800000 */
.L_x_7:
[----:B0-----:R-:W-:Y:S01]  /*8060*/  ULDC.64 UR4, c[0x0][0x650] ;  /* 0x0001940000047ab9 */ /* 0x001fe20000000a00 */
        /* <DEDUP_REMOVED lines=25> */
.L_x_173:
[----:B------:R-:W0:Y:S01]  /*8200*/  LDC.64 R28, c[0x0][0x640] ;  /* 0x00019000ff1c7b82 */ /* 0x000e220000000a00 */
[-CC-:B------:R-:W-:Y:S01]  /*8210*/  SHF.R.U64 R21, R16, R6.reuse, R17.reuse ;  /* 0x0000000610157219 */ /* 0x180fe20000001211 */
[----:B------:R-:W-:Y:S01]  /*8220*/  IMAD.MOV.U32 R31, RZ, RZ, 0x1 ;  /* 0x00000001ff1f7424 */ /* 0x000fe200078e00ff */
[----:B------:R-:W-:Y:S02]  /*8230*/  SHF.R.U32.HI R5, RZ, R6, R17 ;  /* 0x00000006ff057219 */ /* 0x000fe40000011611 */
        /* <DEDUP_REMOVED lines=9> */
[----:B0-----:R-:W-:Y:S01]  /*82d0*/  ISETP.NE.U32.AND P0, PT, R28, RZ, PT ;  /* 0x000000ff1c00720c */ /* 0x001fe20003f05070 */
[----:B------:R-:W-:-:S03]  /*82e0*/  IMAD.MOV.U32 R11, RZ, RZ, -0x1 ;  /* 0xffffffffff0b7424 */ /* 0x000fc600078e00ff */
[----:B------:R-:W-:Y:S02]  /*82f0*/  ISETP.NE.AND.EX P0, PT, R29, RZ, PT, P0 ;  /* 0x000000ff1d00720c */ /* 0x000fe40003f05300 */
[----:B------:R-:W0:Y:S01]  /*8300*/  LDC R24, c[0x0][0x600] ;  /* 0x00018000ff187b82 */ /* 0x000e220000000800 */
[-CC-:B-1----:R-:W-:Y:S02]  /*8310*/  SHF.R.U64 R18, R10, R14.reuse, R5.reuse ;  /* 0x0000000e0a127219 */ /* 0x182fe40000001205 */
[----:B------:R-:W-:-:S05]  /*8320*/  SHF.R.U32.HI R5, RZ, R14, R5 ;  /* 0x0000000eff057219 */ /* 0x000fca0000011605 */
        /* <DEDUP_REMOVED lines=21> */
.L_x_174:
[----:B-1----:R-:W-:Y:S01]  /*8480*/  SHF.R.U64 R6, R10, R25, R11 ;  /* 0x000000190a067219 */ /* 0x002fe2000000120b */
[----:B0-----:R-:W-:Y:S01]  /*8490*/  VIADD R11, R24, 0xffffffff ;  /* 0xffffffff180b7836 */ /* 0x001fe20000000000 */
[----:B------:R-:W-:Y:S01]  /*84a0*/  SHF.L.U32 R9, R31, R26, RZ ;  /* 0x0000001a1f097219 */ /* 0x000fe200000006ff */
[----:B------:R-:W-:Y:S01]  /*84b0*/  @P2 IMAD R12, R13, R20, R8 ;  /* 0x000000140d0c2224 */ /* 0x000fe200078e0208 */
[----:B------:R-:W-:Y:S01]  /*84c0*/  LOP3.LUT R5, R22, R33, RZ, 0xc0, !PT ;  /* 0x0000002116057212 */ /* 0x000fe200078ec0ff */
[----:B------:R-:W-:Y:S01]  /*84d0*/  IMAD.MOV R10, RZ, RZ, -R6 ;  /* 0x000000ffff0a7224 */ /* 0x000fe200078e0a06 */
[----:B------:R-:W-:Y:S01]  /*84e0*/  LOP3.LUT R18, R18, R11, RZ, 0xc0, !PT ;  /* 0x0000000b12127212 */ /* 0x000fe200078ec0ff */
[----:B------:R-:W-:Y:S02]  /*84f0*/  IMAD.MOV.U32 R8, RZ, RZ, 0x1 ;  /* 0x00000001ff087424 */ /* 0x000fe400078e00ff */
[----:B------:R-:W-:Y:S02]  /*8500*/  IMAD R9, R9, R6, R5 ;  /* 0x0000000609097224 */ /* 0x000fe400078e0205 */
[----:B--2---:R-:W-:-:S02]  /*8510*/  IMAD R5, R10, R27, R23 ;  /* 0x0000001b0a057224 */ /* 0x004fc400078e0217 */
[----:B---3--:R-:W-:Y:S02]  /*8520*/  IMAD R6, R9, R30, R12 ;  /* 0x0000001e09067224 */ /* 0x008fe400078e020c */
[----:B------:R-:W-:Y:S01]  /*8530*/  IMAD R9, R5, R24, R18 ;  /* 0x0000001805097224 */ /* 0x000fe200078e0212 */
[----:B------:R-:W-:Y:S01]  /*8540*/  PRMT R5, R8, 0x7610, R5 ;  /* 0x0000761008057816 */ /* 0x000fe20000000005 */
[----:B------:R-:W-:-:S03]  /*8550*/  IMAD.MOV.U32 R16, RZ, RZ, R21 ;  /* 0x000000ffff107224 */ /* 0x000fc600078e0015 */
[----:B------:R-:W-:Y:S02]  /*8560*/  SEL R17, R9, R6, !P2 ;  /* 0x0000000609117207 */ /* 0x000fe40005000000 */
[----:B------:R-:W-:-:S07]  /*8570*/  SEL R6, R6, R9, !P2 ;  /* 0x0000000906067207 */ /* 0x000fce0005000000 */
.L_x_172:
[----:B------:R-:W-:-:S08]  /*8580*/  NOP ;  /* 0x0000000000007918 */ /* 0x000fd00000000000 */
[----:B------:R-:W0:-:S00]  /*8590*/  USETMAXREG.DEALLOC.CTAPOOL 0x28 ;  /* 0x00000028000079c8 */ /* 0x000e0000080e0500 */
[----:B0-----:R-:W-:-:S13]  /*85a0*/  ISETP.NE.AND P0, PT, R7, RZ, PT ;  /* 0x000000ff0700720c */ /* 0x001fda0003f05270 */
[----:B------:R-:W-:Y:S05]  /*85b0*/  @P0 EXIT ;  /* 0x000000000000094d */ /* 0x000fea0003800000 */
[----:B------:R-:W-:Y:S01]  /*85c0*/  LOP3.LUT P0, RZ, R5, 0xff, RZ, 0xc0, !PT ;  /* 0x000000ff05ff7812 */ /* 0x000fe2000780c0ff */
[----:B------:R-:W-:Y:S02]  /*85d0*/  IMAD.MOV.U32 R11, RZ, RZ, 0x1 ;  /* 0x00000001ff0b7424 */ /* 0x000fe400078e00ff */
[----:B------:R-:W-:-:S10]  /*85e0*/  IMAD.MOV.U32 R15, RZ, RZ, RZ ;  /* 0x000000ffff0f7224 */ /* 0x000fd400078e00ff */
[----:B------:R-:W-:Y:S05]  /*85f0*/  @!P0 BRA `(.L_x_175) ;  /* 0x0000000c00388947 */ /* 0x000fea0003800000 */
[----:B------:R-:W0:Y:S01]  /*8600*/  LDC R5, c[0x0][0x28c] ;  /* 0x0000a300ff057b82 */ /* 0x000e220000000800 */
[----:B------:R-:W-:Y:S01]  /*8610*/  ULDC UR6, c[0x0][0x658] ;  /* 0x0001960000067ab9 */ /* 0x000fe20000000800 */
[----:B------:R-:W-:Y:S01]  /*8620*/  UMOV UR9, 0xffffffff ;  /* 0xffffffff00097882 */ /* 0x000fe20000000000 */
[----:B------:R-:W-:Y:S01]  /*8630*/  ULDC UR8, c[0x0][0xc] ;  /* 0x0000030000087ab9 */ /* 0x000fe20000000800 */
[----:B------:R-:W-:Y:S01]  /*8640*/  USHF.L.U32 UR11, UR9, UR6, URZ ;  /* 0x00000006090b7299 */ /* 0x000fe2000800063f */
[----:B------:R-:W-:Y:S01]  /*8650*/  BSSY B0, `(.L_x_175) ;  /* 0x00000c8000007945 */ /* 0x000fe20003800000 */
[----:B------:R-:W-:Y:S01]  /*8660*/  UMOV UR10, 0x1 ;  /* 0x00000001000a7882 */ /* 0x000fe20000000000 */
[----:B------:R-:W-:Y:S01]  /*8670*/  ULDC UR9, c[0x0][0x10] ;  /* 0x0000040000097ab9 */ /* 0x000fe20000000800 */
[----:B------:R-:W1:Y:S01]  /*8680*/  S2UR UR4, SR_CgaCtaId ;  /* 0x00000000000479c3 */ /* 0x000e620000008800 */
[----:B------:R-:W-:Y:S01]  /*8690*/  UIMAD.WIDE.U32 UR8, UR8, UR9, URZ ;  /* 0x00000009080872a5 */ /* 0x000fe2000f8e003f */
[----:B------:R-:W-:Y:S01]  /*86a0*/  IMAD.MOV.U32 R13, RZ, RZ, 0x1 ;  /* 0x00000001ff0d7424 */ /* 0x000fe200078e00ff */
[----:B------:R-:W-:Y:S01]  /*86b0*/  USHF.L.U32 UR6, UR10, UR6, URZ ;  /* 0x000000060a067299 */ /* 0x000fe2000800063f */
[----:B------:R-:W-:Y:S01]  /*86c0*/  LOP3.LUT R14, R4, 0x2, RZ, 0xfc, !PT ;  /* 0x00000002040e7812 */ /* 0x000fe200078efcff */
[----:B------:R-:W-:Y:S01]  /*86d0*/  IMAD.MOV.U32 R11, RZ, RZ, 0x1 ;  /* 0x00000001ff0b7424 */ /* 0x000fe200078e00ff */
[----:B------:R-:W-:Y:S01]  /*86e0*/  ULDC UR10, c[0x0][0x14] ;  /* 0x00000500000a7ab9 */ /* 0x000fe20000000800 */
[----:B------:R-:W-:Y:S01]  /*86f0*/  IMAD.MOV.U32 R15, RZ, RZ, RZ ;  /* 0x000000ffff0f7224 */ /* 0x000fe200078e00ff */
[----:B------:R-:W-:-:S02]  /*8700*/  UIMAD.WIDE.U32 UR22, UR8, UR10, URZ ;  /* 0x0000000a081672a5 */ /* 0x000fc4000f8e003f */
[----:B------:R-:W-:Y:S01]  /*8710*/  UIMAD UR13, UR9, UR10, URZ ;  /* 0x0000000a090d72a4 */ /* 0x000fe2000f8e023f */
[----:B------:R-:W-:Y:S01]  /*8720*/  ULDC UR5, c[0x0][0x600] ;  /* 0x0001800000057ab9 */ /* 0x000fe20000000800 */
[----:B------:R-:W-:Y:S02]  /*8730*/  ULOP3.LUT UR19, URZ, UR11, URZ, 0x33, !UPT ;  /* 0x0000000b3f137292 */ /* 0x000fe4000f8e333f */
[----:B------:R-:W-:Y:S01]  /*8740*/  UIADD3 UR5, UR5, -0x1, URZ ;  /* 0xffffffff05057890 */ /* 0x000fe2000fffe03f */
[----:B0-----:R-:W-:Y:S01]  /*8750*/  VIADD R5, R5, 0x7f ;  /* 0x0000007f05057836 */ /* 0x001fe20000000000 */
[----:B------:R-:W-:Y:S01]  /*8760*/  UIADD3 UR13, UR23, UR13, URZ ;  /* 0x0000000d170d7290 */ /* 0x000fe2000fffe03f */
[----:B------:R-:W-:-:S03]  /*8770*/  ULDC.64 UR24, c[0x0][0x198] ;  /* 0x0000660000187ab9 */ /* 0x000fc60000000a00 */
[----:B------:R-:W-:Y:S01]  /*8780*/  SHF.R.S32.HI R8, RZ, 0x1f, R5 ;  /* 0x0000001fff087819 */ /* 0x000fe20000011405 */
[----:B-1----:R-:W-:-:S03]  /*8790*/  USHF.L.U32 UR7, UR4, 0x4, URZ ;  /* 0x0000000404077899 */ /* 0x002fc6000800063f */
[----:B------:R-:W-:Y:S01]  /*87a0*/  LEA.HI R8, R8, R5, RZ, 0x7 ;  /* 0x0000000508087211 */ /* 0x000fe200078f38ff */
[----:B------:R-:W-:Y:S02]  /*87b0*/  USHF.L.U32 UR4, UR4, 0xb, URZ ;  /* 0x0000000b04047899 */ /* 0x000fe4000800063f */
[----:B------:R-:W-:Y:S01]  /*87c0*/  ULOP3.LUT UR7, UR7, 0x70, URZ, 0xc0, !UPT ;  /* 0x0000007007077892 */ /* 0x000fe2000f8ec03f */
[----:B------:R-:W-:-:S05]  /*87d0*/  SHF.R.S32.HI R10, RZ, 0x7, R8 ;  /* 0x00000007ff0a7819 */ /* 0x000fca0000011408 */
[----:B------:R-:W-:-:S07]  /*87e0*/  VIADD R5, R10, 0x1 ;  /* 0x000000010a057836 */ /* 0x000fce0000000000 */
.L_x_186:
[----:B------:R-:W-:-:S03]  /*87f0*/  UMOV UR8, 0xffffffff ;  /* 0xffffffff00087882 */ /* 0x000fc60000000000 */
[----:B------:R-:W-:Y:S05]  /*8800*/  BRA.DIV UR8, `(.L_x_176) ;  /* 0x0000001208107947 */ /* 0x000fea000b800000 */
[----:B------:R-:W-:-:S13]  /*8810*/  ELECT P0, URZ, PT ;  /* 0x00000000003f782f */ /* 0x000fda0003800000 */
.L_x_200:
[----:B------:R-:W0:Y:S01]  /*8820*/  LDC R7, c[0x0][0x28c] ;  /* 0x0000a300ff077b82 */ /* 0x000e220000000800 */
[----:B------:R-:W-:Y:S01]  /*8830*/  BSSY B1, `(.L_x_177) ;  /* 0x0000037000017945 */ /* 0x000fe20003800000 */
[----:B0-----:R-:W-:-:S13]  /*8840*/  ISETP.LT.OR P0, PT, R7, 0x1, !P0 ;  /* 0x000000010700780c */ /* 0x001fda0004701670 */
[----:B------:R-:W-:Y:S05]  /*8850*/  @P0 BRA `(.L_x_178) ;  /* 0x0000000000d00947 */ /* 0x000fea0003800000 */
[----:B------:R-:W-:Y:S01]  /*8860*/  IMAD.SHL.U32 R18, R6, 0x80, RZ ;  /* 0x0000008006127824 */ /* 0x000fe200078e00ff */
[----:B------:R-:W-:Y:S01]  /*8870*/  LEA R17, R17, UR7, 0x7 ;  /* 0x0000000711117c11 */ /* 0x000fe2000f8e38ff */
[----:B------:R-:W-:Y:S02]  /*8880*/  IMAD.MOV.U32 R21, RZ, RZ, RZ ;  /* 0x000000ffff157224 */ /* 0x000fe400078e00ff */
[----:B------:R-:W-:Y:S02]  /*8890*/  IMAD.MOV.U32 R6, RZ, RZ, R5 ;  /* 0x000000ffff067224 */ /* 0x000fe400078e0005 */
[----:B------:R-:W-:Y:S02]  /*88a0*/  IMAD.MOV.U32 R7, RZ, RZ, R11 ;  /* 0x000000ffff077224 */ /* 0x000fe400078e000b */
[----:B------:R-:W-:-:S07]  /*88b0*/  IMAD.MOV.U32 R8, RZ, RZ, R15 ;  /* 0x000000ffff087224 */ /* 0x000fce00078e000f */
.L_x_181:
[----:B------:R-:W0:Y:S01]  /*88c0*/  S2R R12, SR_CgaCtaId ;  /* 0x00000000000c7919 */ /* 0x000e220000008800 */
[----:B------:R-:W-:Y:S02]  /*88d0*/  MOV R9, 0x400 ;  /* 0x0000040000097802 */ /* 0x000fe40000000f00 */
[----:B------:R-:W-:Y:S02]  /*88e0*/  LOP3.LUT P1, RZ, R0, 0x7f, RZ, 0xc0, !PT ;  /* 0x0000007f00ff7812 */ /* 0x000fe4000782c0ff */
[----:B0-----:R-:W-:Y:S02]  /*88f0*/  LEA R19, R12, R9, 0x18 ;  /* 0x000000090c137211 */ /* 0x001fe400078ec0ff */
[----:B------:R-:W-:-:S09]  /*8900*/  SHF.L.U32 R9, R7, 0x1f, RZ ;  /* 0x0000001f07097819 */ /* 0x000fd200000006ff */
[----:B------:R-:W0:Y:S01]  /*8910*/  @!P1 LDC R12, c[0x0][0x500] ;  /* 0x00014000ff0c9b82 */ /* 0x000e220000000800 */
[----:B------:R-:W-:-:S04]  /*8920*/  IMAD R20, R8, 0x8, R19 ;  /* 0x0000000808147824 */ /* 0x000fc800078e0213 */
[----:B------:R-:W1:Y:S02]  /*8930*/  SYNCS.PHASECHK.TRANS64.TRYWAIT P0, [R20+URZ+0x38], R9 ;  /* 0x00003809140075a7 */ /* 0x000e64000800017f */
[----:B-1----:R-:W-:Y:S05]  /*8940*/  @!P0 BRA `(.L_x_179) ;  /* 0x0000000c00e08947 */ /* 0x002fea0003800000 */
.L_x_201:
[----:B-1----:R-:W-:Y:S01]  /*8950*/  PRMT R9, R14, 0x9910, RZ ;  /* 0x000099100e097816 */ /* 0x002fe200000000ff */
[----:B0-----:R0:W-:Y:S03]  /*8960*/  @!P1 SYNCS.ARRIVE.TRANS64 RZ, [R20+URZ], R12 ;  /* 0x0000000c14ff99a7 */ /* 0x0011e6000800003f */
[----:B------:R-:W-:-:S13]  /*8970*/  ISETP.NE.AND P0, PT, R9, 0x2, PT ;  /* 0x000000020900780c */ /* 0x000fda0003f05270 */
[----:B0-----:R-:W-:Y:S05]  /*8980*/  @P0 BRA `(.L_x_180) ;  /* 0x0000000000040947 */ /* 0x001fea0003800000 */
[----:B------:R-:W-:Y:S01]  /*8990*/  BPT.TRAP 0x1 ;  /* 0x000000040000795c */ /* 0x000fe20000300000 */
.L_x_180:
[----:B------:R-:W-:Y:S01]  /*89a0*/  R2UR UR8, R8 ;  /* 0x00000000080872ca */ /* 0x000fe200000e0000 */
[----:B------:R-:W-:Y:S01]  /*89b0*/  VIADD R6, R6, 0xffffffff ;  /* 0xffffffff06067836 */ /* 0x000fe20000000000 */
[----:B------:R-:W-:Y:S01]  /*89c0*/  R2UR UR18, R19 ;  /* 0x00000000131272ca */ /* 0x000fe200000e0000 */
[----:B------:R-:W-:Y:S01]  /*89d0*/  UIADD3 UR14, UP0, UR24, 0xf0, URZ ;  /* 0x000000f0180e7890 */ /* 0x000fe2000ff1e03f */
[----:B------:R-:W-:Y:S01]  /*89e0*/  R2UR UR20, R18 ;  /* 0x00000000121472ca */ /* 0x000fe200000e0000 */
[----:B------:R-:W-:Y:S01]  /*89f0*/  UIADD3 UR26, UP1, UR24, 0x1f0, URZ ;  /* 0x000001f0181a7890 */ /* 0x000fe2000ff3e03f */
[----:B------:R-:W-:Y:S01]  /*8a00*/  R2UR UR9, R20 ;  /* 0x00000000140972ca */ /* 0x000fe200000e0000 */
[----:B------:R-:W-:Y:S01]  /*8a10*/  UIADD3.X UR15, URZ, UR25, URZ, UP0, !UPT ;  /* 0x000000193f0f7290 */ /* 0x000fe200087fe43f */
[----:B------:R-:W-:Y:S01]  /*8a20*/  R2UR UR10, R21 ;  /* 0x00000000150a72ca */ /* 0x000fe200000e0000 */
[----:B------:R-:W-:Y:S01]  /*8a30*/  VIADD R8, R8, 0x1 ;  /* 0x0000000108087836 */ /* 0x000fe20000000000 */
[----:B------:R-:W-:Y:S01]  /*8a40*/  R2UR UR12, R16 ;  /* 0x00000000100c72ca */ /* 0x000fe200000e0000 */
[----:B------:R-:W-:Y:S01]  /*8a50*/  UIADD3.X UR27, URZ, UR25, URZ, UP1, !UPT ;  /* 0x000000193f1b7290 */ /* 0x000fe20008ffe43f */
[----:B------:R-:W-:Y:S01]  /*8a60*/  R2UR UR21, R17 ;  /* 0x00000000111572ca */ /* 0x000fe200000e0000 */
[----:B------:R-:W-:Y:S01]  /*8a70*/  USHF.L.U32 UR8, UR8, 0xe, URZ ;  /* 0x0000000e08087899 */ /* 0x000fe2000800063f */
[----:B------:R-:W-:Y:S01]  /*8a80*/  ISETP.GT.AND P1, PT, R6, 0x1, PT ;  /* 0x000000010600780c */ /* 0x000fe20003f24270 */
[----:B------:R-:W-:Y:S01]  /*8a90*/  UMOV UR16, 0x0 ;  /* 0x0000000000107882 */ /* 0x000fe20000000000 */
[----:B------:R-:W-:Y:S01]  /*8aa0*/  UMOV UR17, 0x10000000 ;  /* 0x1000000000117882 */ /* 0x000fe20000000000 */
[----:B------:R-:W-:Y:S01]  /*8ab0*/  ULOP3.LUT UR11, UR8, 0x3800, UR4, 0xf8, !UPT ;  /* 0x00003800080b7892 */ /* 0x000fe2000f8ef804 */
[C---:B------:R-:W-:Y:S01]  /*8ac0*/  ISETP.NE.AND P0, PT, R8.reuse, 0x7, PT ;  /* 0x000000070800780c */ /* 0x040fe20003f05270 */
[----:B------:R-:W-:Y:S01]  /*8ad0*/  UIADD3 UR8, UR18, 0x180, UR8 ;  /* 0x0000018012087890 */ /* 0x000fe2000fffe008 */
[----:B------:R-:W-:Y:S01]  /*8ae0*/  VIADD R21, R21, 0x80 ;  /* 0x0000008015157836 */ /* 0x000fe20000000000 */
[----:B------:R-:W-:Y:S01]  /*8af0*/  UIADD3 UR18, UR18, 0x1c180, UR11 ;  /* 0x0001c18012127890 */ /* 0x000fe2000fffe00b */
[----:B------:R-:W-:Y:S01]  /*8b00*/  SEL R12, RZ, 0x1, P0 ;  /* 0x00000001ff0c7807 */ /* 0x000fe20000000000 */
[----:B------:R-:W-:Y:S01]  /*8b10*/  UMOV UR28, 0xff0000 ;  /* 0x00ff0000001c7882 */ /* 0x000fe20000000000 */
[----:B------:R-:W-:Y:S01]  /*8b20*/  UMOV UR11, UR20 ;  /* 0x00000014000b7c82 */ /* 0x000fe20008000000 */
[----:B------:R-:W-:-:S02]  /*8b30*/  SEL R8, R8, RZ, P0 ;  /* 0x000000ff08087207 */ /* 0x000fc40000000000 */
[----:B------:R-:W-:Y:S01]  /*8b40*/  LOP3.LUT R7, R7, R12, RZ, 0x3c, !PT ;  /* 0x0000000c07077212 */ /* 0x000fe200078e3cff */
[----:B------:R0:W-:Y:S02]  /*8b50*/  UTMALDG.3D [UR8], [UR14], desc[UR16] ;  /* 0x000010080e0075b4 */ /* 0x0001e40008011000 */
[----:B0-----:R-:W-:Y:S01]  /*8b60*/  UMOV UR8, UR18 ;  /* 0x0000001200087c82 */ /* 0x001fe20008000000 */
[----:B------:R-:W-:Y:S02]  /*8b70*/  UMOV UR11, UR21 ;  /* 0x00000015000b7c82 */ /* 0x000fe40008000000 */
[----:B------:R0:W-:Y:S02]  /*8b80*/  UTMALDG.3D.MULTICAST [UR8], [UR26], UR28, desc[UR16] ;  /* 0x000010081a0073b4 */ /* 0x0001e4000801181c */
[----:B0-----:R-:W-:Y:S05]  /*8b90*/  @P1 BRA `(.L_x_181) ;  /* 0xfffffffc00481947 */ /* 0x001fea000383ffff */
.L_x_178:
[----:B------:R-:W-:Y:S05]  /*8ba0*/  BSYNC B1 ;  /* 0x0000000000017941 */ /* 0x000fea0003800000 */
.L_x_177:
[----:B------:R-:W-:Y:S01]  /*8bb0*/  LOP3.LUT P1, RZ, R13, 0xff, RZ, 0xc0, !PT ;  /* 0x000000ff0dff7812 */ /* 0x000fe2000782c0ff */
[C---:B------:R-:W-:Y:S01]  /*8bc0*/  IMAD.IADD R15, R10.reuse, 0x1, R15 ;  /* 0x000000010a0f7824 */ /* 0x040fe200078e020f */
[----:B------:R-:W-:Y:S01]  /*8bd0*/  ULDC.64 UR8, c[0x0][0x650] ;  /* 0x0001940000087ab9 */ /* 0x000fe20000000a00 */
[C---:B------:R-:W-:Y:S01]  /*8be0*/  ISETP.GE.U32.AND P3, PT, R10.reuse, 0x7, PT ;  /* 0x000000070a00780c */ /* 0x040fe20003f66070 */
[----:B------:R-:W-:Y:S01]  /*8bf0*/  BSSY B1, `(.L_x_182) ;  /* 0x000006b000017945 */ /* 0x000fe20003800000 */
[C---:B------:R-:W-:Y:S01]  /*8c00*/  IMAD.WIDE.U32 R6, R15.reuse, 0x24924925, RZ ;  /* 0x249249250f067825 */ /* 0x040fe200078e00ff */
[----:B------:R-:W-:Y:S02]  /*8c10*/  ISETP.GT.U32.AND P0, PT, R15, 0x6, PT ;  /* 0x000000060f00780c */ /* 0x000fe40003f04070 */
[----:B------:R-:W-:Y:S01]  /*8c20*/  PRMT R13, RZ, 0x7610, R13 ;  /* 0x00007610ff0d7816 */ /* 0x000fe2000000000d */
[----:B------:R-:W-:Y:S01]  /*8c30*/  IMAD.MOV.U32 R17, RZ, RZ, -0x1 ;  /* 0xffffffffff117424 */ /* 0x000fe200078e00ff */
[----:B------:R-:W-:Y:S01]  /*8c40*/  ISETP.LT.U32.AND P0, PT, R10, 0x7, P0 ;  /* 0x000000070a00780c */ /* 0x000fe20000701070 */
[----:B------:R-:W-:-:S02]  /*8c50*/  IMAD.MOV.U32 R16, RZ, RZ, -0x1 ;  /* 0xffffffffff107424 */ /* 0x000fc400078e00ff */
[----:B------:R-:W0:Y:S01]  /*8c60*/  @P1 S2R R9, SR_CgaCtaId ;  /* 0x0000000000091919 */ /* 0x000e220000008800 */
[----:B------:R-:W-:Y:S02]  /*8c70*/  SEL R6, RZ, 0x1, !P0 ;  /* 0x00000001ff067807 */ /* 0x000fe40004000000 */
[----:B------:R-:W-:Y:S02]  /*8c80*/  IADD3 R2, P0, R2, UR22, RZ ;  /* 0x0000001602027c10 */ /* 0x000fe4000ff1e0ff */
[----:B------:R-:W-:Y:S02]  /*8c90*/  @P1 MOV R8, 0x400 ;  /* 0x0000040000081802 */ /* 0x000fe40000000f00 */
[----:B------:R-:W-:Y:S02]  /*8ca0*/  IADD3.X R3, R3, UR13, RZ, P0, !PT ;  /* 0x0000000d03037c10 */ /* 0x000fe400087fe4ff */
[----:B------:R-:W-:Y:S02]  /*8cb0*/  ISETP.GE.U32.AND P0, PT, R2, UR8, PT ;  /* 0x0000000802007c0c */ /* 0x000fe4000bf06070 */
[----:B------:R-:W-:-:S02]  /*8cc0*/  LOP3.LUT R11, R11, R6, RZ, 0x3c, !PT ;  /* 0x000000060b0b7212 */ /* 0x000fc400078e3cff */
[----:B------:R-:W-:Y:S02]  /*8cd0*/  ISETP.GE.U32.AND.EX P0, PT, R3, UR9, PT, P0 ;  /* 0x0000000903007c0c */ /* 0x000fe4000bf06100 */
[----:B0-----:R-:W-:Y:S01]  /*8ce0*/  @P1 LEA R8, R9, R8, 0x18 ;  /* 0x0000000809081211 */ /* 0x001fe200078ec0ff */
[----:B------:R-:W-:-:S03]  /*8cf0*/  IMAD.IADD R9, R15, 0x1, -R7 ;  /* 0x000000010f097824 */ /* 0x000fc600078e0a07 */
[----:B------:R0:W-:Y:S02]  /*8d00*/  @P1 SYNCS.ARRIVE.TRANS64.A1T0 RZ, [R8+URZ+0x88], RZ ;  /* 0x000088ff08ff19a7 */ /* 0x0001e4000810003f */
[----:B------:R-:W-:Y:S02]  /*8d10*/  LEA.HI R9, R9, R7, RZ, 0x1f ;  /* 0x0000000709097211 */ /* 0x000fe400078ff8ff */
[----:B------:R-:W-:Y:S02]  /*8d20*/  PRMT R7, RZ, 0x7610, R7 ;  /* 0x00007610ff077816 */ /* 0x000fe40000000007 */
[----:B------:R-:W-:-:S04]  /*8d30*/  SHF.R.U32.HI R6, RZ, 0x2, R9 ;  /* 0x00000002ff067819 */ /* 0x000fc80000011609 */
[----:B------:R-:W-:Y:S01]  /*8d40*/  @P3 LOP3.LUT R11, R11, 0x1, R6, 0x78, !PT ;  /* 0x000000010b0b3812 */ /* 0x000fe200078e7806 */
[----:B------:R-:W-:Y:S02]  /*8d50*/  IMAD R15, R6, -0x7, R15 ;  /* 0xfffffff9060f7824 */ /* 0x000fe400078e020f */
[----:B------:R-:W-:Y:S01]  /*8d60*/  IMAD.MOV.U32 R6, RZ, RZ, -0x1 ;  /* 0xffffffffff067424 */ /* 0x000fe200078e00ff */
[----:B0-----:R-:W-:Y:S06]  /*8d70*/  @P0 BRA `(.L_x_183) ;  /* 0x0000000400480947 */ /* 0x001fec0003800000 */
[----:B------:R-:W0:Y:S01]  /*8d80*/  S2R R17, SR_CTAID.X ;  /* 0x0000000000117919 */ /* 0x000e220000002500 */
[----:B------:R-:W-:Y:S01]  /*8d90*/  ULDC.64 UR8, c[0x0][0x628] ;  /* 0x00018a0000087ab9 */ /* 0x000fe20000000a00 */
[----:B------:R-:W1:Y:S01]  /*8da0*/  LDC R18, c[0x0][0x144] ;  /* 0x00005100ff127b82 */ /* 0x000e620000000800 */
[----:B------:R-:W-:Y:S01]  /*8db0*/  ISETP.NE.U32.AND P0, PT, RZ, UR8, PT ;  /* 0x00000008ff007c0c */ /* 0x000fe2000bf05070 */
[----:B------:R-:W2:Y:S01]  /*8dc0*/  S2R R12, SR_CTAID.Y ;  /* 0x00000000000c7919 */ /* 0x000ea20000002600 */
[----:B------:R-:W-:Y:S01]  /*8dd0*/  ULDC UR10, c[0x0][0x150] ;  /* 0x00005400000a7ab9 */ /* 0x000fe20000000800 */
[----:B------:R-:W-:Y:S01]  /*8de0*/  ULDC UR11, c[0x0][0x630] ;  /* 0x00018c00000b7ab9 */ /* 0x000fe20000000800 */
[----:B------:R-:W-:Y:S01]  /*8df0*/  ISETP.NE.AND.EX P0, PT, RZ, UR9, PT, P0 ;  /* 0x00000009ff007c0c */ /* 0x000fe2000bf05300 */
[----:B------:R-:W-:Y:S01]  /*8e00*/  IMAD.MOV.U32 R6, RZ, RZ, R2 ;  /* 0x000000ffff067224 */ /* 0x000fe200078e0002 */
[----:B0-----:R-:W-:-:S05]  /*8e10*/  I2FP.F32.U32 R7, R17 ;  /* 0x0000001100077245 */ /* 0x001fca0000201000 */
[----:B------:R-:W-:Y:S01]  /*8e20*/  FMUL R20, R7, UR10 ;  /* 0x0000000a07147c20 */ /* 0x000fe20008400000 */
[----:B------:R-:W-:-:S05]  /*8e30*/  IMAD.MOV.U32 R7, RZ, RZ, R3 ;  /* 0x000000ffff077224 */ /* 0x000fca00078e0003 */
[----:B--2---:R-:W-:Y:S05]  /*8e40*/  @!P0 BRA `(.L_x_184) ;  /* 0x0000000000288947 */ /* 0x004fea0003800000 */
[----:B------:R-:W-:Y:S02]  /*8e50*/  ULDC UR10, c[0x0][0x634] ;  /* 0x00018d00000a7ab9 */ /* 0x000fe40000000800 */
[----:B------:R-:W-:-:S05]  /*8e60*/  IADD3 R7, P0, R2, UR10, RZ ;  /* 0x0000000a02077c10 */ /* 0x000fca000ff1e0ff */
[----:B------:R-:W-:-:S04]  /*8e70*/  IMAD.X R19, RZ, RZ, R3, P0 ;  /* 0x000000ffff137224 */ /* 0x000fc800000e0603 */
[----:B------:R-:W-:-:S04]  /*8e80*/  IMAD.WIDE.U32 R8, R19, UR8, RZ ;  /* 0x0000000813087c25 */ /* 0x000fc8000f8e00ff */
[----:B------:R-:W-:-:S04]  /*8e90*/  IMAD.WIDE.U32 R8, P0, R7, UR9, R8 ;  /* 0x0000000907087c25 */ /* 0x000fc8000f800008 */
[----:B------:R-:W-:-:S04]  /*8ea0*/  IMAD.WIDE.U32 R6, R7, UR8, RZ ;  /* 0x0000000807067c25 */ /* 0x000fc8000f8e00ff */
[----:B------:R-:W-:Y:S01]  /*8eb0*/  IMAD.MOV.U32 R6, RZ, RZ, R9 ;  /* 0x000000ffff067224 */ /* 0x000fe200078e0009 */
[----:B------:R-:W-:Y:S01]  /*8ec0*/  IADD3 RZ, P1, R7, R8, RZ ;  /* 0x0000000807ff7210 */ /* 0x000fe20007f3e0ff */
[----:B------:R-:W-:-:S04]  /*8ed0*/  IMAD.X R7, RZ, RZ, RZ, P0 ;  /* 0x000000ffff077224 */ /* 0x000fc800000e06ff */
[----:B------:R-:W-:-:S08]  /*8ee0*/  IMAD.WIDE.U32.X R6, R19, UR9, R6, P1 ;  /* 0x0000000913067c25 */ /* 0x000fd000088e0406 */
.L_x_184:
[--C-:B------:R-:W-:Y:S01]  /*8ef0*/  SHF.R.U64 R16, R6, UR11, R7.reuse ;  /* 0x0000000b06107c19 */ /* 0x100fe20008001207 */
[----:B------:R-:W0:Y:S01]  /*8f00*/  F2I.U32.TRUNC.NTZ R20, R20 ;  /* 0x0000001400147305 */ /* 0x000e22000020f000 */
[----:B------:R-:W-:Y:S01]  /*8f10*/  SHF.R.U32.HI R6, RZ, UR11, R7 ;  /* 0x0000000bff067c19 */ /* 0x000fe20008011607 */
[----:B------:R-:W-:Y:S01]  /*8f20*/  ULDC.64 UR8, c[0x0][0x620] ;  /* 0x0001880000087ab9 */ /* 0x000fe20000000a00 */
[----:B------:R-:W-:Y:S01]  /*8f30*/  IADD3 R9, P0, RZ, -R16, RZ ;  /* 0x80000010ff097210 */ /* 0x000fe20007f1e0ff */
[----:B------:R-:W-:Y:S01]  /*8f40*/  ULDC.64 UR10, c[0x0][0x640] ;  /* 0x00019000000a7ab9 */ /* 0x000fe20000000a00 */
[----:B------:R-:W2:Y:S03]  /*8f50*/  LDC R21, c[0x0][0x148] ;  /* 0x00005200ff157b82 */ /* 0x000ea60000000800 */
[----:B------:R-:W-:Y:S01]  /*8f60*/  IMAD.X R6, RZ, RZ, ~R6, P0 ;  /* 0x000000ffff067224 */ /* 0x000fe200000e0e06 */
[----:B------:R-:W-:-:S03]  /*8f70*/  ISETP.NE.U32.AND P0, PT, RZ, UR10, PT ;  /* 0x0000000aff007c0c */ /* 0x000fc6000bf05070 */
[----:B------:R-:W-:Y:S01]  /*8f80*/  IMAD R8, R6, UR8, RZ ;  /* 0x0000000806087c24 */ /* 0x000fe2000f8e02ff */
[----:B------:R-:W-:Y:S01]  /*8f90*/  ISETP.NE.AND.EX P0, PT, RZ, UR11, PT, P0 ;  /* 0x0000000bff007c0c */ /* 0x000fe2000bf05300 */
[----:B------:R-:W-:Y:S01]  /*8fa0*/  IMAD.WIDE.U32 R6, R9, UR8, R2 ;  /* 0x0000000809067c25 */ /* 0x000fe2000f8e0002 */
[----:B------:R-:W-:-:S03]  /*8fb0*/  ULDC UR8, c[0x0][0x618] ;  /* 0x0001860000087ab9 */ /* 0x000fc60000000800 */
[----:B------:R-:W-:Y:S01]  /*8fc0*/  IMAD R9, R9, UR9, R8 ;  /* 0x0000000909097c24 */ /* 0x000fe2000f8e0208 */
[----:B------:R-:W-:Y:S01]  /*8fd0*/  ULDC UR9, c[0x0][0x154] ;  /* 0x0000550000097ab9 */ /* 0x000fe20000000800 */
[----:B0-----:R-:W-:Y:S02]  /*8fe0*/  IMAD.MOV R8, RZ, RZ, -R20 ;  /* 0x000000ffff087224 */ /* 0x001fe400078e0a14 */
[----:B------:R-:W-:Y:S02]  /*8ff0*/  IMAD.IADD R7, R7, 0x1, R9 ;  /* 0x0000000107077824 */ /* 0x000fe400078e0209 */
[----:B-1----:R-:W-:Y:S01]  /*9000*/  IMAD R17, R18, R8, R17 ;  /* 0x0000000812117224 */ /* 0x002fe200078e0211 */
[----:B------:R-:W-:Y:S02]  /*9010*/  I2FP.F32.U32 R8, R12 ;  /* 0x0000000c00087245 */ /* 0x000fe40000201000 */
[--C-:B------:R-:W-:Y:S02]  /*9020*/  SHF.R.U64 R18, R6, UR8, R7.reuse ;  /* 0x0000000806127c19 */ /* 0x100fe40008001207 */
[----:B------:R-:W-:Y:S01]  /*9030*/  SHF.R.U32.HI R7, RZ, UR8, R7 ;  /* 0x00000008ff077c19 */ /* 0x000fe20008011607 */
[----:B------:R-:W-:Y:S01]  /*9040*/  FMUL R8, R8, UR9 ;  /* 0x0000000908087c20 */ /* 0x000fe20008400000 */
[----:B------:R-:W-:-:S02]  /*9050*/  ULDC UR8, c[0x0][0x608] ;  /* 0x0001820000087ab9 */ /* 0x000fc40000000800 */
[--C-:B------:R-:W-:Y:S01]  /*9060*/  SHF.R.U64 R20, R18, UR8, R7.reuse ;  /* 0x0000000812147c19 */ /* 0x100fe20008001207 */
[----:B------:R0:W1:Y:S01]  /*9070*/  F2I.U32.TRUNC.NTZ R22, R8 ;  /* 0x0000000800167305 */ /* 0x000062000020f000 */
[----:B------:R-:W-:Y:S01]  /*9080*/  SHF.R.U32.HI R7, RZ, UR8, R7 ;  /* 0x00000008ff077c19 */ /* 0x000fe20008011607 */
[----:B------:R-:W-:-:S03]  /*9090*/  ULDC UR8, c[0x0][0x658] ;  /* 0x0001960000087ab9 */ /* 0x000fc60000000800 */
[--C-:B------:R-:W-:Y:S02]  /*90a0*/  SHF.R.U64 R19, R20, UR8, R7.reuse ;  /* 0x0000000814137c19 */ /* 0x100fe40008001207 */
[----:B------:R-:W-:-:S03]  /*90b0*/  SHF.R.U32.HI R23, RZ, UR8, R7 ;  /* 0x00000008ff177c19 */ /* 0x000fc60008011607 */
[----:B------:R-:W-:Y:S02]  /*90c0*/  IMAD.MOV.U32 R6, RZ, RZ, R19 ;  /* 0x000000ffff067224 */ /* 0x000fe400078e0013 */
[----:B------:R-:W-:Y:S01]  /*90d0*/  IMAD.MOV.U32 R7, RZ, RZ, R23 ;  /* 0x000000ffff077224 */ /* 0x000fe200078e0017 */
[----:B0-----:R-:W-:Y:S06]  /*90e0*/  @!P0 BRA `(.L_x_185) ;  /* 0x0000000000288947 */ /* 0x001fec0003800000 */
        /* <DEDUP_REMOVED lines=10> */
.L_x_185:
[----:B------:R-:W-:Y:S01]  /*9190*/  ULDC UR8, c[0x0][0x648] ;  /* 0x0001920000087ab9 */ /* 0x000fe20000000800 */
[----:B-1----:R-:W-:Y:S01]  /*91a0*/  IMAD.MOV R22, RZ, RZ, -R22 ;  /* 0x000000ffff167224 */ /* 0x002fe200078e0a16 */
[----:B------:R-:W-:Y:S01]  /*91b0*/  SHF.R.U64 R7, R6, UR8, R7 ;  /* 0x0000000806077c19 */ /* 0x000fe20008001207 */
[----:B------:R-:W-:Y:S01]  /*91c0*/  ULDC UR8, c[0x0][0x638] ;  /* 0x00018e0000087ab9 */ /* 0x000fe20000000800 */
[----:B------:R-:W-:Y:S01]  /*91d0*/  LOP3.LUT R6, R20, UR19, RZ, 0xc0, !PT ;  /* 0x0000001314067c12 */ /* 0x000fe2000f8ec0ff */
[----:B--2---:R-:W-:Y:S01]  /*91e0*/  @P2 IMAD R17, R21, R22, R12 ;  /* 0x0000001615112224 */ /* 0x004fe200078e020c */
[----:B------:R-:W-:Y:S01]  /*91f0*/  LOP3.LUT R18, R18, UR5, RZ, 0xc0, !PT ;  /* 0x0000000512127c12 */ /* 0x000fe2000f8ec0ff */
[----:B------:R-:W-:Y:S01]  /*9200*/  IMAD.MOV R8, RZ, RZ, -R7 ;  /* 0x000000ffff087224 */ /* 0x000fe200078e0a07 */
[----:B------:R-:W-:Y:S01]  /*9210*/  ULDC UR9, c[0x0][0x610] ;  /* 0x0001840000097ab9 */ /* 0x000fe20000000800 */
[----:B------:R-:W-:Y:S02]  /*9220*/  IMAD R6, R7, UR6, R6 ;  /* 0x0000000607067c24 */ /* 0x000fe4000f8e0206 */
[----:B------:R-:W-:Y:S01]  /*9230*/  IMAD R19, R8, UR8, R19 ;  /* 0x0000000808137c24 */ /* 0x000fe2000f8e0213 */
[----:B------:R-:W-:Y:S01]  /*9240*/  ULDC UR8, c[0x0][0x600] ;  /* 0x0001800000087ab9 */ /* 0x000fe20000000800 */
[----:B------:R-:W-:-:S02]  /*9250*/  IMAD R6, R6, UR9, R17 ;  /* 0x0000000906067c24 */ /* 0x000fc4000f8e0211 */
[----:B------:R-:W-:Y:S02]  /*9260*/  IMAD R19, R19, UR8, R18 ;  /* 0x0000000813137c24 */ /* 0x000fe4000f8e0212 */
[----:B------:R-:W-:-:S03]  /*9270*/  IMAD.MOV.U32 R7, RZ, RZ, 0x1 ;  /* 0x00000001ff077424 */ /* 0x000fc600078e00ff */
[----:B------:R-:W-:Y:S02]  /*9280*/  SEL R17, R19, R6, !P2 ;  /* 0x0000000613117207 */ /* 0x000fe40005000000 */
[----:B------:R-:W-:-:S07]  /*9290*/  SEL R6, R6, R19, !P2 ;  /* 0x0000001306067207 */ /* 0x000fce0005000000 */
.L_x_183:
[----:B------:R-:W-:Y:S05]  /*92a0*/  BSYNC B1 ;  /* 0x0000000000017941 */ /* 0x000fea0003800000 */
.L_x_182:
[----:B------:R-:W-:-:S13]  /*92b0*/  LOP3.LUT P0, RZ, R7, 0xff, RZ, 0xc0, !PT ;  /* 0x000000ff07ff7812 */ /* 0x000fda000780c0ff */
[----:B------:R-:W-:Y:S05]  /*92c0*/  @P0 BRA `(.L_x_186) ;  /* 0xfffffff400480947 */ /* 0x000fea000383ffff */
[----:B------:R-:W-:Y:S05]  /*92d0*/  BSYNC B0 ;  /* 0x0000000000007941 */ /* 0x000fea0003800000 */
.L_x_175:
[----:B------:R-:W-:-:S03]  /*92e0*/  UMOV UR8, 0xffffffff ;  /* 0xffffffff00087882 */ /* 0x000fc60000000000 */
[----:B------:R-:W-:Y:S05]  /*92f0*/  BRA.DIV UR8, `(.L_x_187) ;  /* 0x0000000608887947 */ /* 0x000fea000b800000 */
[----:B------:R-:W-:-:S13]  /*9300*/  ELECT P0, URZ, PT ;  /* 0x00000000003f782f */ /* 0x000fda0003800000 */
.L_x_204:
[----:B------:R-:W-:Y:S04]  /*9310*/  BSSY B0, `(.L_x_188) ;  /* 0x0000046000007945 */ /* 0x000fe80003800000 */
[----:B------:R-:W-:Y:S05]  /*9320*/  @!P0 BRA `(.L_x_189) ;  /* 0x0000000400108947 */ /* 0x000fea0003800000 */
[----:B------:R-:W-:-:S04]  /*9330*/  LOP3.LUT R4, R4, 0x2, RZ, 0xfc, !PT ;  /* 0x0000000204047812 */ /* 0x000fc800078efcff */
[----:B------:R-:W-:-:S13]  /*9340*/  ISETP.NE.AND P0, PT, R4, 0x3, PT ;  /* 0x000000030400780c */ /* 0x000fda0003f05270 */
[----:B------:R-:W-:Y:S05]  /*9350*/  @!P0 BRA `(.L_x_190) ;  /* 0x0000000000048947 */ /* 0x000fea0003800000 */
[----:B------:R-:W-:Y:S01]  /*9360*/  BPT.TRAP 0x1 ;  /* 0x000000040000795c */ /* 0x000fe20000300000 */
.L_x_190:
[----:B------:R-:W0:Y:S01]  /*9370*/  S2R R3, SR_CgaCtaId ;  /* 0x0000000000037919 */ /* 0x000e220000008800 */
[----:B------:R-:W-:-:S04]  /*9380*/  MOV R0, 0x400 ;  /* 0x0000040000007802 */ /* 0x000fc80000000f00 */
[----:B0-----:R-:W-:Y:S02]  /*9390*/  LEA R0, R3, R0, 0x18 ;  /* 0x0000000003007211 */ /* 0x001fe400078ec0ff */
[----:B------:R-:W-:-:S03]  /*93a0*/  SHF.L.U32 R3, R11, 0x1f, RZ ;  /* 0x0000001f0b037819 */ /* 0x000fc600000006ff */
[----:B------:R-:W-:-:S04]  /*93b0*/  VIADD R0, R0, 0x38 ;  /* 0x0000003800007836 */ /* 0x000fc80000000000 */
[C---:B------:R-:W-:Y:S02]  /*93c0*/  IMAD R6, R15.reuse, 0x8, R0 ;  /* 0x000000080f067824 */ /* 0x040fe400078e0200 */
[----:B------:R-:W-:Y:S02]  /*93d0*/  VIADD R15, R15, 0x1 ;  /* 0x000000010f0f7836 */ /* 0x000fe40000000000 */
[----:B------:R-:W0:Y:S03]  /*93e0*/  SYNCS.PHASECHK.TRANS64.TRYWAIT P0, [R6+URZ], R3 ;  /* 0x00000003060075a7 */ /* 0x000e26000800017f */
[----:B------:R-:W-:-:S04]  /*93f0*/  ISETP.NE.AND P1, PT, R15, 0x7, PT ;  /* 0x000000070f00780c */ /* 0x000fc80003f25270 */
[----:B------:R-:W-:Y:S02]  /*9400*/  SEL R2, RZ, 0x1, P1 ;  /* 0x00000001ff027807 */ /* 0x000fe40000800000 */
[----:B------:R-:W-:Y:S02]  /*9410*/  SEL R15, R15, RZ, P1 ;  /* 0x000000ff0f0f7207 */ /* 0x000fe40000800000 */
[----:B------:R-:W-:-:S03]  /*9420*/  LOP3.LUT R8, R11, R2, RZ, 0x3c, !PT ;  /* 0x000000020b087212 */ /* 0x000fc600078e3cff */
[----:B------:R-:W-:Y:S01]  /*9430*/  IMAD R7, R15, 0x8, R0 ;  /* 0x000000080f077824 */ /* 0x000fe200078e0200 */
[----:B------:R-:W-:Y:S01]  /*9440*/  SHF.L.U32 R4, R8, 0x1f, RZ ;  /* 0x0000001f08047819 */ /* 0x000fe200000006ff */
[----:B0-----:R-:W-:Y:S06]  /*9450*/  @!P0 BRA `(.L_x_191) ;  /* 0x0000000400508947 */ /* 0x001fec0003800000 */
.L_x_205:
[----:B------:R-:W1:Y:S01]  /*9460*/  SYNCS.PHASECHK.TRANS64.TRYWAIT P0, [R7+URZ], R4 ;  /* 0x00000004070075a7 */ /* 0x000e62000800017f */
[----:B------:R-:W-:-:S05]  /*9470*/  VIADD R2, R15, 0x1 ;  /* 0x000000010f027836 */ /* 0x000fca0000000000 */
[----:B------:R-:W-:-:S04]  /*9480*/  ISETP.NE.AND P1, PT, R2, 0x7, PT ;  /* 0x000000070200780c */ /* 0x000fc80003f25270 */
[----:B0-----:R-:W-:Y:S02]  /*9490*/  SEL R3, RZ, 0x1, P1 ;  /* 0x00000001ff037807 */ /* 0x001fe40000800000 */
[----:B------:R-:W-:Y:S02]  /*94a0*/  SEL R9, R2, RZ, P1 ;  /* 0x000000ff02097207 */ /* 0x000fe40000800000 */
[----:B------:R-:W-:-:S03]  /*94b0*/  LOP3.LUT R8, R8, R3, RZ, 0x3c, !PT ;  /* 0x0000000308087212 */ /* 0x000fc600078e3cff */
[----:B------:R-:W-:Y:S01]  /*94c0*/  IMAD R6, R9, 0x8, R0 ;  /* 0x0000000809067824 */ /* 0x000fe200078e0200 */
[----:B------:R-:W-:Y:S01]  /*94d0*/  SHF.L.U32 R5, R8, 0x1f, RZ ;  /* 0x0000001f08057819 */ /* 0x000fe200000006ff */
[----:B-1----:R-:W-:Y:S06]  /*94e0*/  @!P0 BRA `(.L_x_192) ;  /* 0x0000000400408947 */ /* 0x002fec0003800000 */
.L_x_206:
[----:B------:R-:W1:Y:S01]  /*94f0*/  SYNCS.PHASECHK.TRANS64.TRYWAIT P0, [R6+URZ], R5 ;  /* 0x00000005060075a7 */ /* 0x000e62000800017f */
[----:B------:R-:W-:-:S05]  /*9500*/  VIADD R2, R9, 0x1 ;  /* 0x0000000109027836 */ /* 0x000fca0000000000 */
[----:B------:R-:W-:-:S04]  /*9510*/  ISETP.NE.AND P1, PT, R2, 0x7, PT ;  /* 0x000000070200780c */ /* 0x000fc80003f25270 */
[----:B------:R-:W-:Y:S02]  /*9520*/  SEL R3, RZ, 0x1, P1 ;  /* 0x00000001ff037807 */ /* 0x000fe40000800000 */
[----:B0-----:R-:W-:Y:S02]  /*9530*/  SEL R7, R2, RZ, P1 ;  /* 0x000000ff02077207 */ /* 0x001fe40000800000 */
[----:B------:R-:W-:-:S03]  /*9540*/  LOP3.LUT R8, R8, R3, RZ, 0x3c, !PT ;  /* 0x0000000308087212 */ /* 0x000fc600078e3cff */
[----:B------:R-:W-:Y:S01]  /*9550*/  IMAD R9, R7, 0x8, R0 ;  /* 0x0000000807097824 */ /* 0x000fe200078e0200 */
[----:B------:R-:W-:Y:S01]  /*9560*/  SHF.L.U32 R4, R8, 0x1f, RZ ;  /* 0x0000001f08047819 */ /* 0x000fe200000006ff */
[----:B-1----:R-:W-:Y:S06]  /*9570*/  @!P0 BRA `(.L_x_193) ;  /* 0x0000000400308947 */ /* 0x002fec0003800000 */
.L_x_207:
[----:B------:R-:W1:Y:S01]  /*9580*/  SYNCS.PHASECHK.TRANS64.TRYWAIT P0, [R9+URZ], R4 ;  /* 0x00000004090075a7 */ /* 0x000e62000800017f */
[----:B------:R-:W-:-:S05]  /*9590*/  VIADD R2, R7, 0x1 ;  /* 0x0000000107027836 */ /* 0x000fca0000000000 */
[----:B------:R-:W-:-:S04]  /*95a0*/  ISETP.NE.AND P1, PT, R2, 0x7, PT ;  /* 0x000000070200780c */ /* 0x000fc80003f25270 */
[----:B------:R-:W-:Y:S02]  /*95b0*/  SEL R3, RZ, 0x1, P1 ;  /* 0x00000001ff037807 */ /* 0x000fe40000800000 */
[----:B------:R-:W-:Y:S02]  /*95c0*/  SEL R7, R2, RZ, P1 ;  /* 0x000000ff02077207 */ /* 0x000fe40000800000 */
[----:B------:R-:W-:-:S03]  /*95d0*/  LOP3.LUT R8, R8, R3, RZ, 0x3c, !PT ;  /* 0x0000000308087212 */ /* 0x000fc600078e3cff */
[----:B------:R-:W-:Y:S01]  /*95e0*/  IMAD R10, R7, 0x8, R0 ;  /* 0x00000008070a7824 */ /* 0x000fe200078e0200 */
[----:B0-----:R-:W-:Y:S01]  /*95f0*/  SHF.L.U32 R5, R8, 0x1f, RZ ;  /* 0x0000001f08057819 */ /* 0x001fe200000006ff */
[----:B-1----:R-:W-:Y:S06]  /*9600*/  @!P0 BRA `(.L_x_194) ;  /* 0x0000000400208947 */ /* 0x002fec0003800000 */
.L_x_208:
[----:B------:R-:W1:Y:S01]  /*9610*/  SYNCS.PHASECHK.TRANS64.TRYWAIT P0, [R10+URZ], R5 ;  /* 0x000000050a0075a7 */ /* 0x000e62000800017f */
[----:B------:R-:W-:-:S05]  /*9620*/  VIADD R2, R7, 0x1 ;  /* 0x0000000107027836 */ /* 0x000fca0000000000 */
[----:B------:R-:W-:-:S04]  /*9630*/  ISETP.NE.AND P1, PT, R2, 0x7, PT ;  /* 0x000000070200780c */ /* 0x000fc80003f25270 */
[----:B------:R-:W-:Y:S02]  /*9640*/  SEL R3, RZ, 0x1, P1 ;  /* 0x00000001ff037807 */ /* 0x000fe40000800000 */
[----:B------:R-:W-:Y:S02]  /*9650*/  SEL R7, R2, RZ, P1 ;  /* 0x000000ff02077207 */ /* 0x000fe40000800000 */
[----:B0-----:R-:W-:-:S03]  /*9660*/  LOP3.LUT R9, R8, R3, RZ, 0x3c, !PT ;  /* 0x0000000308097212 */ /* 0x001fc600078e3cff */
[----:B------:R-:W-:Y:S01]  /*9670*/  IMAD R11, R7, 0x8, R0 ;  /* 0x00000008070b7824 */ /* 0x000fe200078e0200 */
[----:B------:R-:W-:Y:S01]  /*9680*/  SHF.L.U32 R6, R9, 0x1f, RZ ;  /* 0x0000001f09067819 */ /* 0x000fe200000006ff */
[----:B-1----:R-:W-:Y:S06]  /*9690*/  @!P0 BRA `(.L_x_195) ;  /* 0x0000000400108947 */ /* 0x002fec0003800000 */
.L_x_209:
[----:B------:R-:W1:Y:S01]  /*96a0*/  SYNCS.PHASECHK.TRANS64.TRYWAIT P0, [R11+URZ], R6 ;  /* 0x000000060b0075a7 */ /* 0x000e62000800017f */
[----:B------:R-:W-:-:S05]  /*96b0*/  VIADD R2, R7, 0x1 ;  /* 0x0000000107027836 */ /* 0x000fca0000000000 */
[----:B------:R-:W-:-:S04]  /*96c0*/  ISETP.NE.AND P1, PT, R2, 0x7, PT ;  /* 0x000000070200780c */ /* 0x000fc80003f25270 */
[----:B------:R-:W-:Y:S02]  /*96d0*/  SEL R4, RZ, 0x1, P1 ;  /* 0x00000001ff047807 */ /* 0x000fe40000800000 */
[----:B------:R-:W-:Y:S02]  /*96e0*/  SEL R3, R2, RZ, P1 ;  /* 0x000000ff02037207 */ /* 0x000fe40000800000 */
[----:B------:R-:W-:Y:S01]  /*96f0*/  LOP3.LUT R4, R9, R4, RZ, 0x3c, !PT ;  /* 0x0000000409047212 */ /* 0x000fe200078e3cff */
[----:B-1----:R-:W-:Y:S06]  /*9700*/  @!P0 BRA `(.L_x_196) ;  /* 0x0000000400088947 */ /* 0x002fec0003800000 */
.L_x_210:
[----:B------:R-:W-:Y:S01]  /*9710*/  IMAD R3, R3, 0x8, R0 ;  /* 0x0000000803037824 */ /* 0x000fe200078e0200 */
[----:B------:R-:W-:-:S07]  /*9720*/  SHF.L.U32 R0, R4, 0x1f, RZ ;  /* 0x0000001f04007819 */ /* 0x000fce00000006ff */
.L_x_197:
[----:B--2---:R2:W3:Y:S02]  /*9730*/  SYNCS.PHASECHK.TRANS64.TRYWAIT P0, [R3+URZ], R0 ;  /* 0x00000000030075a7 */ /* 0x0044e4000800017f */
[----:B---3--:R-:W-:Y:S05]  /*9740*/  @!P0 NANOSLEEP.SYNCS 0x989680 ;  /* 0x009896800000895d */ /* 0x008fea0003900000 */
[----:B------:R-:W3:Y:S02]  /*9750*/  @!P0 SYNCS.PHASECHK.TRANS64 P0, [R3+URZ], R0 ;  /* 0x00000000030085a7 */ /* 0x000ee4000800007f */
[----:B---3--:R-:W-:Y:S05]  /*9760*/  @!P0 BRA `(.L_x_197) ;  /* 0xfffffffc00f08947 */ /* 0x008fea000383ffff */
.L_x_189:
[----:B------:R-:W-:Y:S05]  /*9770*/  BSYNC B0 ;  /* 0x0000000000007941 */ /* 0x000fea0003800000 */
.L_x_188:
[----:B------:R-:W-:Y:S05]  /*9780*/  EXIT ;  /* 0x000000000000794d */ /* 0x000fea0003800000 */
.L_x_21:
[----:B-1----:R-:W-:-:S04]  /*9790*/  IMAD.U32 R13, RZ, RZ, UR6 ;  /* 0x00000006ff0d7e24 */ /* 0x002fc8000f8e00ff */
[----:B------:R1:W4:Y:S03]  /*97a0*/  SYNCS.PHASECHK.TRANS64.TRYWAIT P0, [R13+URZ], R12 ;  /* 0x0000000c0d0075a7 */ /* 0x000326000800017f */
[----:B----4-:R-:W-:Y:S05]  /*97b0*/  @!P0 NANOSLEEP.SYNCS 0x989680 ;  /* 0x009896800000895d */ /* 0x010fea0003900000 */
[----:B------:R-:W4:Y:S02]  /*97c0*/  @!P0 SYNCS.PHASECHK.TRANS64 P0, [R13+URZ], R12 ;  /* 0x0000000c0d0085a7 */ /* 0x000f24000800007f */
[----:B----4-:R-:W-:Y:S05]  /*97d0*/  @!P0 BRA `(.L_x_21) ;  /* 0xfffffffc00ec8947 */ /* 0x010fea000383ffff */
[----:B------:R-:W-:Y:S05]  /*97e0*/  BRA `(.L_x_20) ;  /* 0xffffff80001c7947 */ /* 0x000fea000383ffff */
.L_x_27:
[----:B-1----:R-:W-:-:S04]  /*97f0*/  IMAD.U32 R145, RZ, RZ, UR12 ;  /* 0x0000000cff917e24 */ /* 0x002fc8000f8e00ff */
[----:B------:R1:W4:Y:S03]  /*9800*/  SYNCS.PHASECHK.TRANS64.TRYWAIT P0, [R145+URZ], R140 ;  /* 0x0000008c910075a7 */ /* 0x000326000800017f */
[----:B----4-:R-:W-:Y:S05]  /*9810*/  @!P0 NANOSLEEP.SYNCS 0x989680 ;  /* 0x009896800000895d */ /* 0x010fea0003900000 */
[----:B------:R-:W4:Y:S02]  /*9820*/  @!P0 SYNCS.PHASECHK.TRANS64 P0, [R145+URZ], R140 ;  /* 0x0000008c910085a7 */ /* 0x000f24000800007f */
[----:B----4-:R-:W-:Y:S05]  /*9830*/  @!P0 BRA `(.L_x_27) ;  /* 0xfffffffc00ec8947 */ /* 0x010fea000383ffff */
[----:B------:R-:W-:Y:S05]  /*9840*/  BRA `(.L_x_26) ;  /* 0xffffff8800907947 */ /* 0x000fea000383ffff */
.L_x_176:
[----:B------:R-:W-:Y:S01]  /*9850*/  BSSY B1, `(.L_x_198) ;  /* 0x0000006000017945 */ /* 0x000fe20003800000 */
[----:B------:R-:W-:-:S07]  /*9860*/  IMAD.MOV.U32 R7, RZ, RZ, -0x1 ;  /* 0xffffffffff077424 */ /* 0x000fce00078e00ff */
[----:B------:R-:W-:Y:S05]  /*9870*/  WARPSYNC.COLLECTIVE R7, `(.L_x_199) ;  /* 0x00000000070c7348 */ /* 0x000fea0003c00000 */
[----:B------:R-:W-:Y:S02]  /*9880*/  ELECT P0, UR62, PT ;  /* 0x00000000003e782f */ /* 0x000fe40003800000 */
[----:B------:R-:W-:Y:S01]  /*9890*/  MOV R7, UR62 ;  /* 0x0000003e00077c02 */ /* 0x000fe20008000f00 */
[----:B------:R-:W-:Y:S10]  /*98a0*/  ENDCOLLECTIVE ;  /* 0x000000000000791b */ /* 0x000ff40003800000 */
.L_x_199:
[----:B------:R-:W-:Y:S05]  /*98b0*/  BSYNC B1 ;  /* 0x0000000000017941 */ /* 0x000fea0003800000 */
.L_x_198:
[----:B------:R-:W-:Y:S05]  /*98c0*/  BRA `(.L_x_200) ;  /* 0xffffffec00d47947 */ /* 0x000fea000383ffff */
.L_x_179:
[----:B-1----:R1:W2:Y:S02]  /*98d0*/  SYNCS.PHASECHK.TRANS64.TRYWAIT P0, [R20+URZ+0x38], R9 ;  /* 0x00003809140075a7 */ /* 0x0022a4000800017f */
[----:B--2---:R-:W-:Y:S05]  /*98e0*/  @!P0 NANOSLEEP.SYNCS 0x989680 ;  /* 0x009896800000895d */ /* 0x004fea0003900000 */
[----:B------:R-:W2:Y:S02]  /*98f0*/  @!P0 SYNCS.PHASECHK.TRANS64 P0, [R20+URZ+0x38], R9 ;  /* 0x00003809140085a7 */ /* 0x000ea4000800007f */
[----:B--2---:R-:W-:Y:S05]  /*9900*/  @!P0 BRA `(.L_x_179) ;  /* 0xfffffffc00f08947 */ /* 0x004fea000383ffff */
[----:B------:R-:W-:Y:S05]  /*9910*/  BRA `(.L_x_201) ;  /* 0xfffffff0000c7947 */ /* 0x000fea000383ffff */
.L_x_187:
[----:B------:R-:W-:Y:S01]  /*9920*/  BSSY B0, `(.L_x_202) ;  /* 0x0000006000007945 */ /* 0x000fe20003800000 */
[----:B------:R-:W-:-:S07]  /*9930*/  IMAD.MOV.U32 R7, RZ, RZ, -0x1 ;  /* 0xffffffffff077424 */ /* 0x000fce00078e00ff */
[----:B------:R-:W-:Y:S05]  /*9940*/  WARPSYNC.COLLECTIVE R7, `(.L_x_203) ;  /* 0x00000000070c7348 */ /* 0x000fea0003c00000 */
[----:B------:R-:W-:Y:S02]  /*9950*/  ELECT P0, UR62, PT ;  /* 0x00000000003e782f */ /* 0x000fe40003800000 */
[----:B------:R-:W-:Y:S01]  /*9960*/  MOV R7, UR62 ;  /* 0x0000003e00077c02 */ /* 0x000fe20008000f00 */
[----:B------:R-:W-:Y:S10]  /*9970*/  ENDCOLLECTIVE ;  /* 0x000000000000791b */ /* 0x000ff40003800000 */
.L_x_203:
[----:B------:R-:W-:Y:S05]  /*9980*/  BSYNC B0 ;  /* 0x0000000000007941 */ /* 0x000fea0003800000 */
.L_x_202:
[----:B------:R-:W-:Y:S05]  /*9990*/  BRA `(.L_x_204) ;  /* 0xfffffff8005c7947 */ /* 0x000fea000383ffff */
.L_x_191:
[----:B0-----:R0:W1:Y:S02]  /*99a0*/  SYNCS.PHASECHK.TRANS64.TRYWAIT P0, [R6+URZ], R3 ;  /* 0x00000003060075a7 */ /* 0x001064000800017f */
[----:B-1----:R-:W-:Y:S05]  /*99b0*/  @!P0 NANOSLEEP.SYNCS 0x989680 ;  /* 0x009896800000895d */ /* 0x002fea0003900000 */
[----:B------:R-:W1:Y:S02]  /*99c0*/  @!P0 SYNCS.PHASECHK.TRANS64 P0, [R6+URZ], R3 ;  /* 0x00000003060085a7 */ /* 0x000e64000800007f */
[----:B-1----:R-:W-:Y:S05]  /*99d0*/  @!P0 BRA `(.L_x_191) ;  /* 0xfffffffc00f08947 */ /* 0x002fea000383ffff */
[----:B------:R-:W-:Y:S05]  /*99e0*/  BRA `(.L_x_205) ;  /* 0xfffffff8009c7947 */ /* 0x000fea000383ffff */
.L_x_192:
[----:B0-----:R0:W1:Y:S02]  /*99f0*/  SYNCS.PHASECHK.TRANS64.TRYWAIT P0, [R7+URZ], R4 ;  /* 0x00000004070075a7 */ /* 0x001064000800017f */
[----:B-1----:R-:W-:Y:S05]  /*9a00*/  @!P0 NANOSLEEP.SYNCS 0x989680 ;  /* 0x009896800000895d */ /* 0x002fea0003900000 */
[----:B------:R-:W1:Y:S02]  /*9a10*/  @!P0 SYNCS.PHASECHK.TRANS64 P0, [R7+URZ], R4 ;  /* 0x00000004070085a7 */ /* 0x000e64000800007f */
[----:B-1----:R-:W-:Y:S05]  /*9a20*/  @!P0 BRA `(.L_x_192) ;  /* 0xfffffffc00f08947 */ /* 0x002fea000383ffff */
[----:B------:R-:W-:Y:S05]  /*9a30*/  BRA `(.L_x_206) ;  /* 0xfffffff800ac7947 */ /* 0x000fea000383ffff */
.L_x_193:
[----:B0-----:R0:W1:Y:S02]  /*9a40*/  SYNCS.PHASECHK.TRANS64.TRYWAIT P0, [R6+URZ], R5 ;  /* 0x00000005060075a7 */ /* 0x001064000800017f */
[----:B-1----:R-:W-:Y:S05]  /*9a50*/  @!P0 NANOSLEEP.SYNCS 0x989680 ;  /* 0x009896800000895d */ /* 0x002fea0003900000 */
[----:B------:R-:W1:Y:S02]  /*9a60*/  @!P0 SYNCS.PHASECHK.TRANS64 P0, [R6+URZ], R5 ;  /* 0x00000005060085a7 */ /* 0x000e64000800007f */
[----:B-1----:R-:W-:Y:S05]  /*9a70*/  @!P0 BRA `(.L_x_193) ;  /* 0xfffffffc00f08947 */ /* 0x002fea000383ffff */
[----:B------:R-:W-:Y:S05]  /*9a80*/  BRA `(.L_x_207) ;  /* 0xfffffff800bc7947 */ /* 0x000fea000383ffff */
.L_x_194:
[----:B0-----:R0:W1:Y:S02]  /*9a90*/  SYNCS.PHASECHK.TRANS64.TRYWAIT P0, [R9+URZ], R4 ;  /* 0x00000004090075a7 */ /* 0x001064000800017f */
[----:B-1----:R-:W-:Y:S05]  /*9aa0*/  @!P0 NANOSLEEP.SYNCS 0x989680 ;  /* 0x009896800000895d */ /* 0x002fea0003900000 */
[----:B------:R-:W1:Y:S02]  /*9ab0*/  @!P0 SYNCS.PHASECHK.TRANS64 P0, [R9+URZ], R4 ;  /* 0x00000004090085a7 */ /* 0x000e64000800007f */
[----:B-1----:R-:W-:Y:S05]  /*9ac0*/  @!P0 BRA `(.L_x_194) ;  /* 0xfffffffc00f08947 */ /* 0x002fea000383ffff */
[----:B------:R-:W-:Y:S05]  /*9ad0*/  BRA `(.L_x_208) ;  /* 0xfffffff800cc7947 */ /* 0x000fea000383ffff */
.L_x_195:
[----:B0-----:R0:W1:Y:S02]  /*9ae0*/  SYNCS.PHASECHK.TRANS64.TRYWAIT P0, [R10+URZ], R5 ;  /* 0x000000050a0075a7 */ /* 0x001064000800017f */
[----:B-1----:R-:W-:Y:S05]  /*9af0*/  @!P0 NANOSLEEP.SYNCS 0x989680 ;  /* 0x009896800000895d */ /* 0x002fea0003900000 */
[----:B------:R-:W1:Y:S02]  /*9b00*/  @!P0 SYNCS.PHASECHK.TRANS64 P0, [R10+URZ], R5 ;  /* 0x000000050a0085a7 */ /* 0x000e64000800007f */
[----:B-1----:R-:W-:Y:S05]  /*9b10*/  @!P0 BRA `(.L_x_195) ;  /* 0xfffffffc00f08947 */ /* 0x002fea000383ffff */
[----:B------:R-:W-:Y:S05]  /*9b20*/  BRA `(.L_x_209) ;  /* 0xfffffff800dc7947 */ /* 0x000fea000383ffff */
.L_x_196:
[----:B-1----:R1:W2:Y:S02]  /*9b30*/  SYNCS.PHASECHK.TRANS64.TRYWAIT P0, [R11+URZ], R6 ;  /* 0x000000060b0075a7 */ /* 0x0022a4000800017f */
[----:B--2---:R-:W-:Y:S05]  /*9b40*/  @!P0 NANOSLEEP.SYNCS 0x989680 ;  /* 0x009896800000895d */ /* 0x004fea0003900000 */
[----:B------:R-:W2:Y:S02]  /*9b50*/  @!P0 SYNCS.PHASECHK.TRANS64 P0, [R11+URZ], R6 ;  /* 0x000000060b0085a7 */ /* 0x000ea4000800007f */
[----:B--2---:R-:W-:Y:S05]  /*9b60*/  @!P0 BRA `(.L_x_196) ;  /* 0xfffffffc00f08947 */ /* 0x004fea000383ffff */
[----:B------:R-:W-:Y:S05]  /*9b70*/  BRA `(.L_x_210) ;  /* 0xfffffff800e47947 */ /* 0x000fea000383ffff */
.L_x_211:
[----:B------:R-:W-:-:S00]  /*9b80*/  BRA `(.L_x_211) ;  /* 0xfffffffc00fc7947 */ /* 0x000fc0000383ffff */
[----:B------:R-:W-:-:S00]  /*9b90*/  NOP ;  /* 0x0000000000007918 */ /* 0x000fc00000000000 */
        /* <DEDUP_REMOVED lines=14> */
.L_x_212:


//--------------------- .nv.shared._ZN7cutlass13device_kernelINS_4gemm6kernel13GemmUniversalIN4cute5tupleIJiiiiEEENS1_10collective13CollectiveMmaINS1_37MainloopSm90TmaGmmaWarpSpecializedFP8ILi7ENS5_IJNS4_1CILi8EEENSA_ILi1EEESC_EEENS1_35KernelTmaWarpSpecializedCooperativeEEENS5_IJNSA_ILi128EEESG_SG_EEENS_12float_e4m3_tENS5_IJlSC_lEEESI_SJ_NS4_8TiledMMAINS4_8MMA_AtomIJNS4_4SM904GMMA31MMA_64x128x32_F32E4M3E4M3_SS_TNILNSN_7ScaleInE1ELSP_1EEEEEENS4_6LayoutINS5_IJNSA_ILi2EEESC_SC_EEENS5_IJSC_NSA_ILi0EEESV_EEEEENS5_IJNS4_10UnderscoreESY_SY_EEEEENS4_13SM90_TMA_LOADENS4_14ComposedLayoutINS4_7SwizzleILi3ELi4ELi3EEENS4_18smem_ptr_flag_bitsILi8EEENSS_INS5_IJSB_SG_EEENS5_IJSG_SC_EEEEEEEvNS4_8identityENS4_23SM90_TMA_LOAD_MULTICASTES1A_vS1B_EENS_8epilogue10collective6detail29Sm90TmaWarpSpecializedAdapterINS1F_15DefaultEpilogueISI_SJ_SJ_NS1E_6thread17LinearCombinationISI_Li1EffLNS1J_9ScaleType4KindE0ELNS_15FloatRoundStyleE2ESI_EENS1_15EpilogueDefaultEEEEEvvEEEEvNT_6ParamsE --------------------------
	.section	.nv.shared._ZN7cutlass13device_kernelINS_4gemm6kernel13GemmUniversalIN4cute5tupleIJiiiiEEENS1_10collective13CollectiveMmaINS1_37MainloopSm90TmaGmmaWarpSpecializedFP8ILi7ENS5_IJNS4_1CILi8EEENSA_ILi1EEESC_EEENS1_35KernelTmaWarpSpecializedCooperativeEEENS5_IJNSA_ILi128EEESG_SG_EEENS_12float_e4m3_tENS5_IJlSC_lEEESI_SJ_NS4_8TiledMMAINS4_8MMA_AtomIJNS4_4SM904GMMA31MMA_64x128x32_F32E4M3E4M3_SS_TNILNSN_7ScaleInE1ELSP_1EEEEEENS4_6LayoutINS5_IJNSA_ILi2EEESC_SC_EEENS5_IJSC_NSA_ILi0EEESV_EEEEENS5_IJNS4_10UnderscoreESY_SY_EEEEENS4_13SM90_TMA_LOADENS4_14ComposedLayoutINS4_7SwizzleILi3ELi4ELi3EEENS4_18smem_ptr_flag_bitsILi8EEENSS_INS5_IJSB_SG_EEENS5_IJSG_SC_EEEEEEEvNS4_8identityENS4_23SM90_TMA_LOAD_MULTICASTES1A_vS1B_EENS_8epilogue10collective6detail29Sm90TmaWarpSpecializedAdapterINS1F_15DefaultEpilogueISI_SJ_SJ_NS1E_6thread17LinearCombinationISI_Li1EffLNS1J_9ScaleType4KindE0ELNS_15FloatRoundStyleE2ESI_EENS1_15EpilogueDefaultEEEEEvvEEEEvNT_6ParamsE,"aw",@nobits
	.sectionflags	@""
	.align	16
	.zero		1024


//--------------------- .nv.shared.reserved.0     --------------------------
	.section	.nv.shared.reserved.0,"aw",@nobits
	.weak		__nv_reservedSMEM_offset_0_alias
	.size		__nv_reservedSMEM_offset_0_alias, 0, 0
	.other		__nv_reservedSMEM_offset_0_alias,@"STO_CUDA_RESERVED_SHARED STV_DEFAULT"
__nv_reservedSMEM_offset_0_alias:
	.zero		0


//--------------------- .nv.global                --------------------------
	.section	.nv.global,"aw",@nobits
.nv.global:
	.type		_ZN40_INTERNAL_49147559_4_k_cu_9d44e5eb_166424cute1_E,@object
	.size		_ZN40_INTERNAL_49147559_4_k_cu_9d44e5eb_166424cute1_E,(_ZN40_INTERNAL_49147559_4_k_cu_9d44e5eb_166424cuda3std3__45__cpo6cbeginE - _ZN40_INTERNAL_49147559_4_k_cu_9d44e5eb_166424cute1_E)
_ZN40_INTERNAL_49147559_4_k_cu_9d44e5eb_166424cute1_E:
	.zero		1
	.type		_ZN40_INTERNAL_49147559_4_k_cu_9d44e5eb_166424cuda3std3__45__cpo6cbeginE,@object
	.size		_ZN40_INTERNAL_49147559_4_k_cu_9d44e5eb_166424cuda3std3__45__cpo6cbeginE,(_ZN40_INTERNAL_49147559_4_k_cu_9d44e5eb_166424cuda3std3__48in_placeE - _ZN40_INTERNAL_49147559_4_k_cu_9d44e5eb_166424cuda3std3__45__cpo6cbeginE)
_ZN40_INTERNAL_49147559_4_k_cu_9d44e5eb_166424cuda3std3__45__cpo6cbeginE:
	.zero		1
	.type		_ZN40_INTERNAL_49147559_4_k_cu_9d44e5eb_166424cuda3std3__48in_placeE,@object
	.size		_ZN40_INTERNAL_49147559_4_k_cu_9d44e5eb_166424cuda3std3__48in_placeE,(_ZN40_INTERNAL_49147559_4_k_cu_9d44e5eb_166424cuda3std6ranges3__45__cpo9iter_moveE - _ZN40_INTERNAL_49147559_4_k_cu_9d44e5eb_166424cuda3std3__48in_placeE)
_ZN40_INTERNAL_49147559_4_k_cu_9d44e5eb_166424cuda3std3__48in_placeE:
	.zero		1
	.type		_ZN40_INTERNAL_49147559_4_k_cu_9d44e5eb_166424cuda3std6ranges3__45__cpo9iter_moveE,@object
	.size		_ZN40_INTERNAL_49147559_4_k_cu_9d44e5eb_166424cuda3std6ranges3__45__cpo9iter_moveE,(_ZN40_INTERNAL_49147559_4_k_cu_9d44e5eb_166424cuda3std3__45__cpo5beginE - _ZN40_INTERNAL_49147559_4_k_cu_9d44e5eb_166424cuda3std6ranges3__45__cpo9iter_moveE)
_ZN40_INTERNAL_49147559_4_k_cu_9d44e5eb_166424cuda3std6ranges3__45__cpo9iter_moveE:
	.zero		1
	.type		_ZN40_INTERNAL_49147559_4_k_cu_9d44e5eb_166424cuda3std3__45__cpo5beginE,@object
	.size		_ZN40_INTERNAL_49147559_4_k_cu_9d44e5eb_166424cuda3std3__45__cpo5beginE,(_ZN40_INTERNAL_49147559_4_k_cu_9d44e5eb_166424cuda3std3__442_GLOBAL__N__49147559_4_k_cu_9d44e5eb_166426ignoreE - _ZN40_INTERNAL_49147559_4_k_cu_9d44e5eb_166424cuda3std3__45__cpo5beginE)
_ZN40_INTERNAL_49147559_4_k_cu_9d44e5eb_166424cuda3std3__45__cpo5beginE:
	.zero		1
	.type		_ZN40_INTERNAL_49147559_4_k_cu_9d44e5eb_166424cuda3std3__442_GLOBAL__N__49147559_4_k_cu_9d44e5eb_166426ignoreE,@object
	.size		_ZN40_INTERNAL_49147559_4_k_cu_9d44e5eb_166424cuda3std3__442_GLOBAL__N__49147559_4_k_cu_9d44e5eb_166426ignoreE,(_ZN40_INTERNAL_49147559_4_k_cu_9d44e5eb_166424cute7productE - _ZN40_INTERNAL_49147559_4_k_cu_9d44e5eb_166424cuda3std3__442_GLOBAL__N__49147559_4_k_cu_9d44e5eb_166426ignoreE)
_ZN40_INTERNAL_49147559_4_k_cu_9d44e5eb_166424cuda3std3__442_GLOBAL__N__49147559_4_k_cu_9d44e5eb_166426ignoreE:
	.zero		1
	.type		_ZN40_INTERNAL_49147559_4_k_cu_9d44e5eb_166424cute7productE,@object
	.size		_ZN40_INTERNAL_49147559_4_k_cu_9d44e5eb_166424cute7productE,(_ZN40_INTERNAL_49147559_4_k_cu_9d44e5eb_166424cuda3std3__45__cpo3endE - _ZN40_INTERNAL_49147559_4_k_cu_9d44e5eb_166424cute7productE)
_ZN40_INTERNAL_49147559_4_k_cu_9d44e5eb_166424cute7productE:
	.zero		1
	.type		_ZN40_INTERNAL_49147559_4_k_cu_9d44e5eb_166424cuda3std3__45__cpo3endE,@object
	.size		_ZN40_INTERNAL_49147559_4_k_cu_9d44e5eb_166424cuda3std3__45__cpo3endE,(_ZN40_INTERNAL_49147559_4_k_cu_9d44e5eb_166424cuda3std3__419piecewise_constructE - _ZN40_INTERNAL_49147559_4_k_cu_9d44e5eb_166424cuda3std3__45__cpo3endE)
_ZN40_INTERNAL_49147559_4_k_cu_9d44e5eb_166424cuda3std3__45__cpo3endE:
	.zero		1
	.type		_ZN40_INTERNAL_49147559_4_k_cu_9d44e5eb_166424cuda3std3__419piecewise_constructE,@object
	.size		_ZN40_INTERNAL_49147559_4_k_cu_9d44e5eb_166424cuda3std3__419piecewise_constructE,(_ZN40_INTERNAL_49147559_4_k_cu_9d44e5eb_166424cuda3std3__45__cpo4cendE - _ZN40_INTERNAL_49147559_4_k_cu_9d44e5eb_166424cuda3std3__419piecewise_constructE)
_ZN40_INTERNAL_49147559_4_k_cu_9d44e5eb_166424cuda3std3__419piecewise_constructE:
	.zero		1
	.type		_ZN40_INTERNAL_49147559_4_k_cu_9d44e5eb_166424cuda3std3__45__cpo4cendE,@object
	.size		_ZN40_INTERNAL_49147559_4_k_cu_9d44e5eb_166424cuda3std3__45__cpo4cendE,(_ZN40_INTERNAL_49147559_4_k_cu_9d44e5eb_166424cuda3std6ranges3__45__cpo4swapE - _ZN40_INTERNAL_49147559_4_k_cu_9d44e5eb_166424cuda3std3__45__cpo4cendE)
_ZN40_INTERNAL_49147559_4_k_cu_9d44e5eb_166424cuda3std3__45__cpo4cendE:
	.zero		1
	.type		_ZN40_INTERNAL_49147559_4_k_cu_9d44e5eb_166424cuda3std6ranges3__45__cpo4swapE,@object
	.size		_ZN40_INTERNAL_49147559_4_k_cu_9d44e5eb_166424cuda3std6ranges3__45__cpo4swapE,(.L_7 - _ZN40_INTERNAL_49147559_4_k_cu_9d44e5eb_166424cuda3std6ranges3__45__cpo4swapE)
_ZN40_INTERNAL_49147559_4_k_cu_9d44e5eb_166424cuda3std6ranges3__45__cpo4swapE:
	.zero		1
.L_7:


//--------------------- .nv.constant0._ZN7cutlass13device_kernelINS_4gemm6kernel13GemmUniversalIN4cute5tupleIJiiiiEEENS1_10collective13CollectiveMmaINS1_37MainloopSm90TmaGmmaWarpSpecializedFP8ILi7ENS5_IJNS4_1CILi8EEENSA_ILi1EEESC_EEENS1_35KernelTmaWarpSpecializedCooperativeEEENS5_IJNSA_ILi128EEESG_SG_EEENS_12float_e4m3_tENS5_IJlSC_lEEESI_SJ_NS4_8TiledMMAINS4_8MMA_AtomIJNS4_4SM904GMMA31MMA_64x128x32_F32E4M3E4M3_SS_TNILNSN_7ScaleInE1ELSP_1EEEEEENS4_6LayoutINS5_IJNSA_ILi2EEESC_SC_EEENS5_IJSC_NSA_ILi0EEESV_EEEEENS5_IJNS4_10UnderscoreESY_SY_EEEEENS4_13SM90_TMA_LOADENS4_14ComposedLayoutINS4_7SwizzleILi3ELi4ELi3EEENS4_18smem_ptr_flag_bitsILi8EEENSS_INS5_IJSB_SG_EEENS5_IJSG_SC_EEEEEEEvNS4_8identityENS4_23SM90_TMA_LOAD_MULTICASTES1A_vS1B_EENS_8epilogue10collective6detail29Sm90TmaWarpSpecializedAdapterINS1F_15DefaultEpilogueISI_SJ_SJ_NS1E_6thread17LinearCombinationISI_Li1EffLNS1J_9ScaleType4KindE0ELNS_15FloatRoundStyleE2ESI_EENS1_15EpilogueDefaultEEEEEvvEEEEvNT_6ParamsE --------------------------
	.section	.nv.constant0._ZN7cutlass13device_kernelINS_4gemm6kernel13GemmUniversalIN4cute5tupleIJiiiiEEENS1_10collective13CollectiveMmaINS1_37MainloopSm90TmaGmmaWarpSpecializedFP8ILi7ENS5_IJNS4_1CILi8EEENSA_ILi1EEESC_EEENS1_35KernelTmaWarpSpecializedCooperativeEEENS5_IJNSA_ILi128EEESG_SG_EEENS_12float_e4m3_tENS5_IJlSC_lEEESI_SJ_NS4_8TiledMMAINS4_8MMA_AtomIJNS4_4SM904GMMA31MMA_64x128x32_F32E4M3E4M3_SS_TNILNSN_7ScaleInE1ELSP_1EEEEEENS4_6LayoutINS5_IJNSA_ILi2EEESC_SC_EEENS5_IJSC_NSA_ILi0EEESV_EEEEENS5_IJNS4_10UnderscoreESY_SY_EEEEENS4_13SM90_TMA_LOADENS4_14ComposedLayoutINS4_7SwizzleILi3ELi4ELi3EEENS4_18smem_ptr_flag_bitsILi8EEENSS_INS5_IJSB_SG_EEENS5_IJSG_SC_EEEEEEEvNS4_8identityENS4_23SM90_TMA_LOAD_MULTICASTES1A_vS1B_EENS_8epilogue10collective6detail29Sm90TmaWarpSpecializedAdapterINS1F_15DefaultEpilogueISI_SJ_SJ_NS1E_6thread17LinearCombinationISI_Li1EffLNS1J_9ScaleType4KindE0ELNS_15FloatRoundStyleE2ESI_EENS1_15EpilogueDefaultEEEEEvvEEEEvNT_6ParamsE,"a",@progbits
	.sectionflags	@""
	.align	4
.nv.constant0._ZN7cutlass13device_kernelINS_4gemm6kernel13GemmUniversalIN4cute5tupleIJiiiiEEENS1_10collective13CollectiveMmaINS1_37MainloopSm90TmaGmmaWarpSpecializedFP8ILi7ENS5_IJNS4_1CILi8EEENSA_ILi1EEESC_EEENS1_35KernelTmaWarpSpecializedCooperativeEEENS5_IJNSA_ILi128EEESG_SG_EEENS_12float_e4m3_tENS5_IJlSC_lEEESI_SJ_NS4_8TiledMMAINS4_8MMA_AtomIJNS4_4SM904GMMA31MMA_64x128x32_F32E4M3E4M3_SS_TNILNSN_7ScaleInE1ELSP_1EEEEEENS4_6LayoutINS5_IJNSA_ILi2EEESC_SC_EEENS5_IJSC_NSA_ILi0EEESV_EEEEENS5_IJNS4_10UnderscoreESY_SY_EEEEENS4_13SM90_TMA_LOADENS4_14ComposedLayoutINS4_7SwizzleILi3ELi4ELi3EEENS4_18smem_ptr_flag_bitsILi8EEENSS_INS5_IJSB_SG_EEENS5_IJSG_SC_EEEEEEEvNS4_8identityENS4_23SM90_TMA_LOAD_MULTICASTES1A_vS1B_EENS_8epilogue10collective6detail29Sm90TmaWarpSpecializedAdapterINS1F_15DefaultEpilogueISI_SJ_SJ_NS1E_6thread17LinearCombinationISI_Li1EffLNS1J_9ScaleType4KindE0ELNS_15FloatRoundStyleE2ESI_EENS1_15EpilogueDefaultEEEEEvvEEEEvNT_6ParamsE:
	.zero		1664


//--------------------- SYMBOLS --------------------------

	.type		.nv.reservedSmem.offset0,@object
	.size		.nv.reservedSmem.offset0,0x4
